	.headerflags	@"EF_CUDA_TEXMODE_UNIFIED EF_CUDA_64BIT_ADDRESS EF_CUDA_SM89 EF_CUDA_VIRTUAL_SM(EF_CUDA_SM89)"
	.elftype	@"ET_EXEC"


//--------------------- .nv.info                  --------------------------
	.section	.nv.info,"",@"SHT_CUDA_INFO"
	.align	4


	//----- nvinfo : EIATTR_REGCOUNT
	.align		4
        /*0000*/ 	.byte	0x04, 0x2f
        /*0002*/ 	.short	(.L_2 - .L_1)
	.align		4
.L_1:
        /*0004*/ 	.word	index@(triton__0d1d2d3d4de5de)
        /*0008*/ 	.word	0x00000025


	//----- nvinfo : EIATTR_MAX_STACK_SIZE
	.align		4
.L_2:
        /*000c*/ 	.byte	0x04, 0x23
        /*000e*/ 	.short	(.L_4 - .L_3)
	.align		4
.L_3:
        /*0010*/ 	.word	index@(triton__0d1d2d3d4de5de)
        /*0014*/ 	.word	0x00000000


	//----- nvinfo : EIATTR_MIN_STACK_SIZE
	.align		4
.L_4:
        /*0018*/ 	.byte	0x04, 0x12
        /*001a*/ 	.short	(.L_6 - .L_5)
	.align		4
.L_5:
        /*001c*/ 	.word	index@(triton__0d1d2d3d4de5de)
        /*0020*/ 	.word	0x00000000


	//----- nvinfo : EIATTR_FRAME_SIZE
	.align		4
.L_6:
        /*0024*/ 	.byte	0x04, 0x11
        /*0026*/ 	.short	(.L_8 - .L_7)
	.align		4
.L_7:
        /*0028*/ 	.word	index@(triton__0d1d2d3d4de5de)
        /*002c*/ 	.word	0x00000000
.L_8:


//--------------------- .nv.info.triton__0d1d2d3d4de5de --------------------------
	.section	.nv.info.triton__0d1d2d3d4de5de,"",@"SHT_CUDA_INFO"
	.align	4


	//----- nvinfo : EIATTR_CUDA_API_VERSION
	.align		4
        /*0000*/ 	.byte	0x04, 0x37
        /*0002*/ 	.short	(.L_10 - .L_9)
.L_9:
        /*0004*/ 	.word	0x0000007b


	//----- nvinfo : EIATTR_PARAM_CBANK
	.align		4
.L_10:
        /*0008*/ 	.byte	0x04, 0x0a
        /*000a*/ 	.short	(.L_12 - .L_11)
	.align		4
.L_11:
        /*000c*/ 	.word	index@(.nv.constant0.triton__0d1d2d3d4de5de)
        /*0010*/ 	.short	0x0160
        /*0012*/ 	.short	0x0028


	//----- nvinfo : EIATTR_CBANK_PARAM_SIZE
	.align		4
.L_12:
        /*0014*/ 	.byte	0x03, 0x19
        /*0016*/ 	.short	0x0028


	//----- nvinfo : EIATTR_KPARAM_INFO
	.align		4
        /*0018*/ 	.byte	0x04, 0x17
        /*001a*/ 	.short	(.L_14 - .L_13)
.L_13:
        /*001c*/ 	.word	0x00000000
        /*0020*/ 	.short	0x0005
        /*0022*/ 	.short	0x0024
        /*0024*/ 	.byte	0x00, 0xf0, 0x11, 0x00


	//----- nvinfo : EIATTR_KPARAM_INFO
	.align		4
.L_14:
        /*0028*/ 	.byte	0x04, 0x17
        /*002a*/ 	.short	(.L_16 - .L_15)
.L_15:
        /*002c*/ 	.word	0x00000000
        /*0030*/ 	.short	0x0004
        /*0032*/ 	.short	0x0020
        /*0034*/ 	.byte	0x00, 0xf0, 0x11, 0x00


	//----- nvinfo : EIATTR_KPARAM_INFO
	.align		4
.L_16:
        /*0038*/ 	.byte	0x04, 0x17
        /*003a*/ 	.short	(.L_18 - .L_17)
.L_17:
        /*003c*/ 	.word	0x00000000
        /*0040*/ 	.short	0x0003
        /*0042*/ 	.short	0x0018
        /*0044*/ 	.byte	0x00, 0xf0, 0x21, 0x00


	//----- nvinfo : EIATTR_KPARAM_INFO
	.align		4
.L_18:
        /*0048*/ 	.byte	0x04, 0x17
        /*004a*/ 	.short	(.L_20 - .L_19)
.L_19:
        /*004c*/ 	.word	0x00000000
        /*0050*/ 	.short	0x0002
        /*0052*/ 	.short	0x0010
        /*0054*/ 	.byte	0x00, 0xf0, 0x21, 0x00


	//----- nvinfo : EIATTR_KPARAM_INFO
	.align		4
.L_20:
        /*0058*/ 	.byte	0x04, 0x17
        /*005a*/ 	.short	(.L_22 - .L_21)
.L_21:
        /*005c*/ 	.word	0x00000000
        /*0060*/ 	.short	0x0001
        /*0062*/ 	.short	0x0008
        /*0064*/ 	.byte	0x00, 0xf0, 0x21, 0x00


	//----- nvinfo : EIATTR_KPARAM_INFO
	.align		4
.L_22:
        /*0068*/ 	.byte	0x04, 0x17
        /*006a*/ 	.short	(.L_24 - .L_23)
.L_23:
        /*006c*/ 	.word	0x00000000
        /*0070*/ 	.short	0x0000
        /*0072*/ 	.short	0x0000
        /*0074*/ 	.byte	0x00, 0xf0, 0x21, 0x00


	//----- nvinfo : EIATTR_MAXREG_COUNT
	.align		4
.L_24:
        /*0078*/ 	.byte	0x03, 0x1b
        /*007a*/ 	.short	0x00ff


	//----- nvinfo : EIATTR_COOP_GROUP_MASK_REGIDS
	.align		4
        /*007c*/ 	.byte	0x04, 0x29
        /*007e*/ 	.short	(.L_26 - .L_25)


	//   ....[0]....
.L_25:
        /*0080*/ 	.word	0xffffffff


	//   ....[1]....
        /*0084*/ 	.word	0xffffffff


	//   ....[2]....
        /*0088*/ 	.word	0xffffffff


	//   ....[3]....
        /*008c*/ 	.word	0xffffffff


	//   ....[4]....
        /*0090*/ 	.word	0xffffffff


	//   ....[5]....
        /*0094*/ 	.word	0xffffffff


	//   ....[6]....
        /*0098*/ 	.word	0xffffffff


	//   ....[7]....
        /*009c*/ 	.word	0xffffffff


	//   ....[8]....
        /*00a0*/ 	.word	0xffffffff


	//   ....[9]....
        /*00a4*/ 	.word	0xffffffff


	//   ....[10]....
        /*00a8*/ 	.word	0xffffffff


	//   ....[11]....
        /*00ac*/ 	.word	0xffffffff


	//   ....[12]....
        /*00b0*/ 	.word	0xffffffff


	//   ....[13]....
        /*00b4*/ 	.word	0xffffffff


	//   ....[14]....
        /*00b8*/ 	.word	0xffffffff


	//   ....[15]....
        /*00bc*/ 	.word	0xffffffff


	//----- nvinfo : EIATTR_COOP_GROUP_INSTR_OFFSETS
	.align		4
.L_26:
        /*00c0*/ 	.byte	0x04, 0x28
        /*00c2*/ 	.short	(.L_28 - .L_27)


	//   ....[0]....
.L_27:
        /*00c4*/ 	.word	0x00001130


	//   ....[1]....
        /*00c8*/ 	.word	0x00001170


	//   ....[2]....
        /*00cc*/ 	.word	0x000011b0


	//   ....[3]....
        /*00d0*/ 	.word	0x000011f0


	//   ....[4]....
        /*00d4*/ 	.word	0x00001240


	//   ....[5]....
        /*00d8*/ 	.word	0x000012b0


	//   ....[6]....
        /*00dc*/ 	.word	0x00001310


	//   ....[7]....
        /*00e0*/ 	.word	0x00001360


	//   ....[8]....
        /*00e4*/ 	.word	0x00002590


	//   ....[9]....
        /*00e8*/ 	.word	0x000025b0


	//   ....[10]....
        /*00ec*/ 	.word	0x000025d0


	//   ....[11]....
        /*00f0*/ 	.word	0x000025f0


	//   ....[12]....
        /*00f4*/ 	.word	0x00002610


	//   ....[13]....
        /*00f8*/ 	.word	0x00002660


	//   ....[14]....
        /*00fc*/ 	.word	0x00002680


	//   ....[15]....
        /*0100*/ 	.word	0x000026a0


	//----- nvinfo : EIATTR_EXIT_INSTR_OFFSETS
	.align		4
.L_28:
        /*0104*/ 	.byte	0x04, 0x1c
        /*0106*/ 	.short	(.L_30 - .L_29)


	//   ....[0]....
.L_29:
        /*0108*/ 	.word	0x00003a00


	//----- nvinfo : EIATTR_MAX_THREADS
	.align		4
.L_30:
        /*010c*/ 	.byte	0x04, 0x05
        /*010e*/ 	.short	(.L_32 - .L_31)
.L_31:
        /*0110*/ 	.word	0x00000100
        /*0114*/ 	.word	0x00000001
        /*0118*/ 	.word	0x00000001


	//----- nvinfo : EIATTR_CRS_STACK_SIZE
	.align		4
.L_32:
        /*011c*/ 	.byte	0x04, 0x1e
        /*011e*/ 	.short	(.L_34 - .L_33)
.L_33:
        /*0120*/ 	.word	0x00000000
.L_34:


//--------------------- .nv.rel.action            --------------------------
	.section	.nv.rel.action,"",@"SHT_CUDA_RELOCINFO"
	.align	8
	.sectionentsize	8
        /*0000*/ 	.byte	0x73, 0x00, 0x00, 0x00, 0x00, 0x00, 0x00, 0x00, 0x00, 0x00, 0x00, 0x11, 0x25, 0x00, 0x05, 0x36


//--------------------- .nv.constant0.triton__0d1d2d3d4de5de --------------------------
	.section	.nv.constant0.triton__0d1d2d3d4de5de,"a",@progbits
	.align	4
.nv.constant0.triton__0d1d2d3d4de5de:
	.zero		392


//--------------------- .text.triton__0d1d2d3d4de5de --------------------------
	.section	.text.triton__0d1d2d3d4de5de,"ax",@progbits
	.sectionflags	@"SHF_BARRIERS=1"
	.sectioninfo	@"SHI_REGISTERS=37"
	.align	128
        .global         triton__0d1d2d3d4de5de
        .type           triton__0d1d2d3d4de5de,@function
        .size           triton__0d1d2d3d4de5de,(.L_x_73 - triton__0d1d2d3d4de5de)
        .other          triton__0d1d2d3d4de5de,@"STO_CUDA_ENTRY STV_DEFAULT"
triton__0d1d2d3d4de5de:
.text.triton__0d1d2d3d4de5de:
[----:B------:R-:W-:-:S02]  /*0000*/  MOV R1, c[0x0][0x28] ;  /* 0x00000a0000017a02 */ /* 0x000fc40000000f00 */
[----:B------:R-:W0:Y:S01]  /*0010*/  S2R R18, SR_TID.X ;  /* 0x0000000000127919 */ /* 0x000e220000002100 */
[----:B------:R-:W-:Y:S01]  /*0020*/  MOV R3, 0x2 ;  /* 0x0000000200037802 */ /* 0x000fe20000000f00 */
[----:B------:R-:W-:Y:S02]  /*0030*/  ULDC.64 UR4, c[0x0][0x118] ;  /* 0x0000460000047ab9 */ /* 0x000fe40000000a00 */
[----:B------:R-:W1:Y:S01]  /*0040*/  S2R R19, SR_CTAID.X ;  /* 0x0000000000137919 */ /* 0x000e620000002500 */
[----:B0-----:R-:W-:-:S04]  /*0050*/  LOP3.LUT R21, R18, 0xff, RZ, 0xc0, !PT ;  /* 0x000000ff12157812 */ /* 0x001fc800078ec0ff */
[----:B------:R-:W-:-:S04]  /*0060*/  SHF.L.U32 R6, R21, 0x3, RZ ;  /* 0x0000000315067819 */ /* 0x000fc800000006ff */
[----:B-1----:R-:W-:-:S05]  /*0070*/  LEA R4, R19, R6, 0xb ;  /* 0x0000000613047211 */ /* 0x002fca00078e58ff */
[----:B------:R-:W-:-:S05]  /*0080*/  IMAD.WIDE R2, R4, R3, c[0x0][0x160] ;  /* 0x0000580004027625 */ /* 0x000fca00078e0203 */
[----:B------:R-:W2:Y:S01]  /*0090*/  LDG.E.EL.128 R8, [R2.64] ;  /* 0x0000000402087981 */ /* 0x000ea2000c2e1d00 */
[----:B------:R-:W-:Y:S01]  /*00a0*/  BSSY B0, `(.L_x_0) ;  /* 0x0000026000007945 */ /* 0x000fe20003800000 */
[----:B--2---:R-:W-:Y:S02]  /*00b0*/  SHF.L.U32 R0, R8, 0x10, RZ ;  /* 0x0000001008007819 */ /* 0x004fe400000006ff */
[C---:B------:R-:W-:Y:S02]  /*00c0*/  PRMT R7, R10.reuse, 0x7632, R7 ;  /* 0x000076320a077816 */ /* 0x040fe40000000007 */
[----:B------:R-:W-:Y:S01]  /*00d0*/  SHF.L.U32 R12, R10, 0x10, RZ ;  /* 0x000000100a0c7819 */ /* 0x000fe200000006ff */
[----:B------:R-:W-:Y:S01]  /*00e0*/  FMUL R5, R0, 0.0625 ;  /* 0x3d80000000057820 */ /* 0x000fe20000400000 */
[----:B------:R-:W-:-:S03]  /*00f0*/  PRMT R0, R8, 0x7632, R0 ;  /* 0x0000763208007816 */ /* 0x000fc60000000000 */
[----:B------:R-:W-:Y:S01]  /*0100*/  FMUL R8, R5, 0.019999999552965164185 ;  /* 0x3ca3d70a05087820 */ /* 0x000fe20000400000 */
[C---:B------:R-:W-:Y:S02]  /*0110*/  PRMT R5, R9.reuse, 0x7632, R5 ;  /* 0x0000763209057816 */ /* 0x040fe40000000005 */
[----:B------:R-:W-:Y:S01]  /*0120*/  SHF.L.U32 R9, R9, 0x10, RZ ;  /* 0x0000001009097819 */ /* 0x000fe200000006ff */
[----:B------:R-:W-:Y:S01]  /*0130*/  FADD.FTZ R15, |R8|, -RZ ;  /* 0x800000ff080f7221 */ /* 0x000fe20000010200 */
[----:B------:R-:W-:Y:S02]  /*0140*/  SHF.L.U32 R0, R0, 0x10, RZ ;  /* 0x0000001000007819 */ /* 0x000fe400000006ff */
[----:B------:R-:W-:Y:S01]  /*0150*/  SHF.L.U32 R10, R5, 0x10, RZ ;  /* 0x00000010050a7819 */ /* 0x000fe200000006ff */
[----:B------:R-:W-:Y:S01]  /*0160*/  FMUL R13, R9, 0.0625 ;  /* 0x3d800000090d7820 */ /* 0x000fe20000400000 */
[----:B------:R-:W-:Y:S01]  /*0170*/  FSETP.GE.AND P0, PT, R15, 0.60000002384185791016, PT ;  /* 0x3f19999a0f00780b */ /* 0x000fe20003f06000 */
[----:B------:R-:W-:Y:S01]  /*0180*/  FMUL R0, R0, 0.0625 ;  /* 0x3d80000000007820 */ /* 0x000fe20000400000 */
[----:B------:R-:W-:Y:S01]  /*0190*/  SHF.L.U32 R9, R7, 0x10, RZ ;  /* 0x0000001007097819 */ /* 0x000fe200000006ff */
[----:B------:R-:W-:Y:S01]  /*01a0*/  FMUL R14, R10, 0.0625 ;  /* 0x3d8000000a0e7820 */ /* 0x000fe20000400000 */
[----:B------:R-:W-:Y:S01]  /*01b0*/  FMUL R5, R12, 0.0625 ;  /* 0x3d8000000c057820 */ /* 0x000fe20000400000 */
[----:B------:R-:W-:Y:S01]  /*01c0*/  FMUL R10, R13, 0.019999999552965164185 ;  /* 0x3ca3d70a0d0a7820 */ /* 0x000fe20000400000 */
[----:B------:R-:W-:-:S07]  /*01d0*/  FMUL R7, R0, 0.019999999552965164185 ;  /* 0x3ca3d70a00077820 */ /* 0x000fce0000400000 */
[----:B------:R-:W-:Y:S05]  /*01e0*/  @!P0 BRA `(.L_x_1) ;  /* 0x000000a000008947 */ /* 0x000fea0003800000 */
[C---:B------:R-:W-:Y:S01]  /*01f0*/  FMUL R0, R15.reuse, 2.8853900432586669922 ;  /* 0x4038aa3b0f007820 */ /* 0x040fe20000400000 */
[----:B------:R-:W-:Y:S02]  /*0200*/  MOV R13, 0x3f800000 ;  /* 0x3f800000000d7802 */ /* 0x000fe40000000f00 */
[----:B------:R-:W-:-:S03]  /*0210*/  FSETP.GE.AND P0, PT, R15, 9.010913848876953125, PT ;  /* 0x41102cb40f00780b */ /* 0x000fc60003f06000 */
[----:B------:R-:W0:Y:S02]  /*0220*/  MUFU.EX2 R0, R0 ;  /* 0x0000000000007308 */ /* 0x000e240000000800 */
[----:B0-----:R-:W-:-:S06]  /*0230*/  FADD R12, R0, 1 ;  /* 0x3f800000000c7421 */ /* 0x001fcc0000000000 */
[----:B------:R-:W0:Y:S02]  /*0240*/  MUFU.RCP R12, R12 ;  /* 0x0000000c000c7308 */ /* 0x000e240000001000 */
[----:B0-----:R-:W-:-:S05]  /*0250*/  FFMA.FTZ R13, R12, -2, R13 ;  /* 0xc00000000c0d7823 */ /* 0x001fca000001000d */
[----:B------:R-:W-:-:S04]  /*0260*/  FSEL R13, R13, 1, !P0 ;  /* 0x3f8000000d0d7808 */ /* 0x000fc80004000000 */
[----:B------:R-:W-:Y:S01]  /*0270*/  LOP3.LUT R8, R13, 0x80000000, R8, 0xf8, !PT ;  /* 0x800000000d087812 */ /* 0x000fe200078ef808 */
[----:B------:R-:W-:Y:S05]  /*0280*/  BRA `(.L_x_2) ;  /* 0x0000007000007947 */ /* 0x000fea0003800000 */
.L_x_1:
[----:B------:R-:W-:Y:S01]  /*0290*/  MOV R0, 0x3c80f082 ;  /* 0x3c80f08200007802 */ /* 0x000fe20000000f00 */
[----:B------:R-:W-:-:S04]  /*02a0*/  FMUL R13, R8, R8 ;  /* 0x00000008080d7220 */ /* 0x000fc80000400000 */
[----:B------:R-:W-:-:S04]  /*02b0*/  FFMA.FTZ R0, R13, R0, -0.052303962409496307373 ;  /* 0xbd563cae0d007423 */ /* 0x000fc80000010000 */
[----:B------:R-:W-:-:S04]  /*02c0*/  FFMA.FTZ R0, R13, R0, 0.1331529766321182251 ;  /* 0x3e0859410d007423 */ /* 0x000fc80000010000 */
[----:B------:R-:W-:-:S04]  /*02d0*/  FFMA.FTZ R0, R13, R0, -0.33332768082618713379 ;  /* 0xbeaaa9ed0d007423 */ /* 0x000fc80000010000 */
[----:B------:R-:W-:-:S04]  /*02e0*/  FFMA.FTZ R13, R13, R0, RZ ;  /* 0x000000000d0d7223 */ /* 0x000fc800000100ff */
[----:B------:R-:W-:-:S02]  /*02f0*/  FFMA.FTZ R8, R8, R13, R8 ;  /* 0x0000000d08087223 */ /* 0x000fc40000010008 */
.L_x_2:
[----:B------:R-:W-:Y:S05]  /*0300*/  BSYNC B0 ;  /* 0x0000000000007941 */ /* 0x000fea0003800000 */
.L_x_0:
[----:B------:R-:W-:Y:S01]  /*0310*/  FADD.FTZ R16, |R7|, -RZ ;  /* 0x800000ff07107221 */ /* 0x000fe20000010200 */
[----:B------:R-:W-:Y:S01]  /*0320*/  BSSY B0, `(.L_x_3) ;  /* 0x0000017000007945 */ /* 0x000fe20003800000 */
[----:B------:R-:W-:Y:S01]  /*0330*/  FMUL R12, R9, 0.0625 ;  /* 0x3d800000090c7820 */ /* 0x000fe20000400000 */
[----:B------:R-:W-:Y:S01]  /*0340*/  FMUL R9, R14, 0.019999999552965164185 ;  /* 0x3ca3d70a0e097820 */ /* 0x000fe20000400000 */
[----:B------:R-:W-:Y:S02]  /*0350*/  SHF.L.U32 R13, R11, 0x10, RZ ;  /* 0x000000100b0d7819 */ /* 0x000fe400000006ff */
[----:B------:R-:W-:-:S13]  /*0360*/  FSETP.GE.AND P0, PT, R16, 0.60000002384185791016, PT ;  /* 0x3f19999a1000780b */ /* 0x000fda0003f06000 */
        /* <DEDUP_REMOVED lines=11> */
.L_x_4:
[----:B------:R-:W-:Y:S01]  /*0420*/  MOV R0, 0x3c80f082 ;  /* 0x3c80f08200007802 */ /* 0x000fe20000000f00 */
[----:B------:R-:W-:-:S04]  /*0430*/  FMUL R15, R7, R7 ;  /* 0x00000007070f7220 */ /* 0x000fc80000400000 */
[----:B------:R-:W-:-:S04]  /*0440*/  FFMA.FTZ R0, R15, R0, -0.052303962409496307373 ;  /* 0xbd563cae0f007423 */ /* 0x000fc80000010000 */
[----:B------:R-:W-:-:S04]  /*0450*/  FFMA.FTZ R0, R15, R0, 0.1331529766321182251 ;  /* 0x3e0859410f007423 */ /* 0x000fc80000010000 */
[----:B------:R-:W-:-:S04]  /*0460*/  FFMA.FTZ R0, R15, R0, -0.33332768082618713379 ;  /* 0xbeaaa9ed0f007423 */ /* 0x000fc80000010000 */
[----:B------:R-:W-:-:S04]  /*0470*/  FFMA.FTZ R0, R15, R0, RZ ;  /* 0x000000000f007223 */ /* 0x000fc800000100ff */
[----:B------:R-:W-:-:S02]  /*0480*/  FFMA.FTZ R7, R7, R0, R7 ;  /* 0x0000000007077223 */ /* 0x000fc40000010007 */
.L_x_5:
[----:B------:R-:W-:Y:S05]  /*0490*/  BSYNC B0 ;  /* 0x0000000000007941 */ /* 0x000fea0003800000 */
.L_x_3:
[----:B------:R-:W-:Y:S01]  /*04a0*/  FADD.FTZ R16, |R10|, -RZ ;  /* 0x800000ff0a107221 */ /* 0x000fe20000010200 */
[----:B------:R-:W-:Y:S01]  /*04b0*/  PRMT R11, R11, 0x7632, R11 ;  /* 0x000076320b0b7816 */ /* 0x000fe2000000000b */
[----:B------:R-:W-:Y:S01]  /*04c0*/  BSSY B0, `(.L_x_6) ;  /* 0x0000016000007945 */ /* 0x000fe20003800000 */
[----:B------:R-:W-:Y:S02]  /*04d0*/  FMUL R5, R5, 0.019999999552965164185 ;  /* 0x3ca3d70a05057820 */ /* 0x000fe40000400000 */
[----:B------:R-:W-:Y:S02]  /*04e0*/  FSETP.GE.AND P0, PT, R16, 0.60000002384185791016, PT ;  /* 0x3f19999a1000780b */ /* 0x000fe40003f06000 */
[----:B------:R-:W-:-:S11]  /*04f0*/  SHF.L.U32 R11, R11, 0x10, RZ ;  /* 0x000000100b0b7819 */ /* 0x000fd600000006ff */
        /* <DEDUP_REMOVED lines=11> */
.L_x_7:
[----:B------:R-:W-:Y:S01]  /*05b0*/  MOV R0, 0x3c80f082 ;  /* 0x3c80f08200007802 */ /* 0x000fe20000000f00 */
[----:B------:R-:W-:-:S04]  /*05c0*/  FMUL R15, R10, R10 ;  /* 0x0000000a0a0f7220 */ /* 0x000fc80000400000 */
[----:B------:R-:W-:-:S04]  /*05d0*/  FFMA.FTZ R0, R15, R0, -0.052303962409496307373 ;  /* 0xbd563cae0f007423 */ /* 0x000fc80000010000 */
[----:B------:R-:W-:-:S04]  /*05e0*/  FFMA.FTZ R0, R15, R0, 0.1331529766321182251 ;  /* 0x3e0859410f007423 */ /* 0x000fc80000010000 */
[----:B------:R-:W-:-:S04]  /*05f0*/  FFMA.FTZ R0, R15, R0, -0.33332768082618713379 ;  /* 0xbeaaa9ed0f007423 */ /* 0x000fc80000010000 */
[----:B------:R-:W-:-:S04]  /*0600*/  FFMA.FTZ R15, R15, R0, RZ ;  /* 0x000000000f0f7223 */ /* 0x000fc800000100ff */
[----:B------:R-:W-:-:S02]  /*0610*/  FFMA.FTZ R10, R10, R15, R10 ;  /* 0x0000000f0a0a7223 */ /* 0x000fc4000001000a */
.L_x_8:
[----:B------:R-:W-:Y:S05]  /*0620*/  BSYNC B0 ;  /* 0x0000000000007941 */ /* 0x000fea0003800000 */
.L_x_6:
[----:B------:R-:W-:Y:S01]  /*0630*/  FADD.FTZ R17, |R9|, -RZ ;  /* 0x800000ff09117221 */ /* 0x000fe20000010200 */
[----:B------:R-:W-:Y:S01]  /*0640*/  BSSY B0, `(.L_x_9) ;  /* 0x0000017000007945 */ /* 0x000fe20003800000 */
[----:B------:R-:W-:Y:S01]  /*0650*/  FMUL R12, R12, 0.019999999552965164185 ;  /* 0x3ca3d70a0c0c7820 */ /* 0x000fe20000400000 */
[----:B------:R-:W-:Y:S01]  /*0660*/  FMUL R13, R13, 0.0625 ;  /* 0x3d8000000d0d7820 */ /* 0x000fe20000400000 */
[----:B------:R-:W-:Y:S02]  /*0670*/  SHF.R.S32.HI R16, RZ, 0x1f, R19 ;  /* 0x0000001fff107819 */ /* 0x000fe40000011413 */
        /* <DEDUP_REMOVED lines=12> */
.L_x_10:
[----:B------:R-:W-:Y:S01]  /*0740*/  MOV R0, 0x3c80f082 ;  /* 0x3c80f08200007802 */ /* 0x000fe20000000f00 */
[----:B------:R-:W-:-:S04]  /*0750*/  FMUL R15, R9, R9 ;  /* 0x00000009090f7220 */ /* 0x000fc80000400000 */
[----:B------:R-:W-:-:S04]  /*0760*/  FFMA.FTZ R0, R15, R0, -0.052303962409496307373 ;  /* 0xbd563cae0f007423 */ /* 0x000fc80000010000 */
[----:B------:R-:W-:-:S04]  /*0770*/  FFMA.FTZ R0, R15, R0, 0.1331529766321182251 ;  /* 0x3e0859410f007423 */ /* 0x000fc80000010000 */
[----:B------:R-:W-:-:S04]  /*0780*/  FFMA.FTZ R0, R15, R0, -0.33332768082618713379 ;  /* 0xbeaaa9ed0f007423 */ /* 0x000fc80000010000 */
[----:B------:R-:W-:-:S04]  /*0790*/  FFMA.FTZ R0, R15, R0, RZ ;  /* 0x000000000f007223 */ /* 0x000fc800000100ff */
[----:B------:R-:W-:-:S02]  /*07a0*/  FFMA.FTZ R9, R9, R0, R9 ;  /* 0x0000000009097223 */ /* 0x000fc40000010009 */
.L_x_11:
[----:B------:R-:W-:Y:S05]  /*07b0*/  BSYNC B0 ;  /* 0x0000000000007941 */ /* 0x000fea0003800000 */
.L_x_9:
[----:B------:R-:W-:Y:S01]  /*07c0*/  FADD.FTZ R17, |R5|, -RZ ;  /* 0x800000ff05117221 */ /* 0x000fe20000010200 */
[----:B------:R-:W-:Y:S01]  /*07d0*/  BSSY B0, `(.L_x_12) ;  /* 0x0000015000007945 */ /* 0x000fe20003800000 */
[----:B------:R-:W-:-:S03]  /*07e0*/  FMUL R11, R11, 0.0625 ;  /* 0x3d8000000b0b7820 */ /* 0x000fc60000400000 */
        /* <DEDUP_REMOVED lines=12> */
.L_x_13:
[----:B------:R-:W-:Y:S01]  /*08b0*/  MOV R0, 0x3c80f082 ;  /* 0x3c80f08200007802 */ /* 0x000fe20000000f00 */
[----:B------:R-:W-:-:S04]  /*08c0*/  FMUL R15, R5, R5 ;  /* 0x00000005050f7220 */ /* 0x000fc80000400000 */
[----:B------:R-:W-:-:S04]  /*08d0*/  FFMA.FTZ R0, R15, R0, -0.052303962409496307373 ;  /* 0xbd563cae0f007423 */ /* 0x000fc80000010000 */
[----:B------:R-:W-:-:S04]  /*08e0*/  FFMA.FTZ R0, R15, R0, 0.1331529766321182251 ;  /* 0x3e0859410f007423 */ /* 0x000fc80000010000 */
[----:B------:R-:W-:-:S04]  /*08f0*/  FFMA.FTZ R0, R15, R0, -0.33332768082618713379 ;  /* 0xbeaaa9ed0f007423 */ /* 0x000fc80000010000 */
[----:B------:R-:W-:-:S04]  /*0900*/  FFMA.FTZ R0, R15, R0, RZ ;  /* 0x000000000f007223 */ /* 0x000fc800000100ff */
[----:B------:R-:W-:-:S02]  /*0910*/  FFMA.FTZ R14, R5, R0, R5 ;  /* 0x00000000050e7223 */ /* 0x000fc40000010005 */
.L_x_14:
[----:B------:R-:W-:Y:S05]  /*0920*/  BSYNC B0 ;  /* 0x0000000000007941 */ /* 0x000fea0003800000 */
.L_x_12:
[----:B------:R-:W-:Y:S01]  /*0930*/  FADD.FTZ R17, |R12|, -RZ ;  /* 0x800000ff0c117221 */ /* 0x000fe20000010200 */
[----:B------:R-:W-:Y:S01]  /*0940*/  BSSY B0, `(.L_x_15) ;  /* 0x0000016000007945 */ /* 0x000fe20003800000 */
[----:B------:R-:W-:Y:S01]  /*0950*/  LEA.HI R16, R16, R19, RZ, 0xb ;  /* 0x0000001310107211 */ /* 0x000fe200078f58ff */
[----:B------:R-:W-:Y:S02]  /*0960*/  FMUL R13, R13, 0.019999999552965164185 ;  /* 0x3ca3d70a0d0d7820 */ /* 0x000fe40000400000 */
        /* <DEDUP_REMOVED lines=12> */
.L_x_16:
[----:B------:R-:W-:Y:S01]  /*0a30*/  MOV R0, 0x3c80f082 ;  /* 0x3c80f08200007802 */ /* 0x000fe20000000f00 */
[----:B------:R-:W-:-:S04]  /*0a40*/  FMUL R5, R12, R12 ;  /* 0x0000000c0c057220 */ /* 0x000fc80000400000 */
[----:B------:R-:W-:-:S04]  /*0a50*/  FFMA.FTZ R0, R5, R0, -0.052303962409496307373 ;  /* 0xbd563cae05007423 */ /* 0x000fc80000010000 */
[----:B------:R-:W-:-:S04]  /*0a60*/  FFMA.FTZ R0, R5, R0, 0.1331529766321182251 ;  /* 0x3e08594105007423 */ /* 0x000fc80000010000 */
[----:B------:R-:W-:-:S04]  /*0a70*/  FFMA.FTZ R0, R5, R0, -0.33332768082618713379 ;  /* 0xbeaaa9ed05007423 */ /* 0x000fc80000010000 */
[----:B------:R-:W-:-:S04]  /*0a80*/  FFMA.FTZ R5, R5, R0, RZ ;  /* 0x0000000005057223 */ /* 0x000fc800000100ff */
[----:B------:R-:W-:-:S02]  /*0a90*/  FFMA.FTZ R15, R12, R5, R12 ;  /* 0x000000050c0f7223 */ /* 0x000fc4000001000c */
.L_x_17:
[----:B------:R-:W-:Y:S05]  /*0aa0*/  BSYNC B0 ;  /* 0x0000000000007941 */ /* 0x000fea0003800000 */
.L_x_15:
[----:B------:R-:W-:Y:S01]  /*0ab0*/  FADD.FTZ R17, |R13|, -RZ ;  /* 0x800000ff0d117221 */ /* 0x000fe20000010200 */
[----:B------:R-:W-:Y:S01]  /*0ac0*/  BSSY B0, `(.L_x_18) ;  /* 0x0000016000007945 */ /* 0x000fe20003800000 */
[----:B------:R-:W-:Y:S01]  /*0ad0*/  LOP3.LUT R12, R16, 0xfffff800, RZ, 0xc0, !PT ;  /* 0xfffff800100c7812 */ /* 0x000fe200078ec0ff */
        /* <DEDUP_REMOVED lines=13> */
.L_x_19:
[----:B------:R-:W-:Y:S01]  /*0bb0*/  MOV R0, 0x3c80f082 ;  /* 0x3c80f08200007802 */ /* 0x000fe20000000f00 */
[----:B------:R-:W-:-:S04]  /*0bc0*/  FMUL R5, R13, R13 ;  /* 0x0000000d0d057220 */ /* 0x000fc80000400000 */
[----:B------:R-:W-:-:S04]  /*0bd0*/  FFMA.FTZ R0, R5, R0, -0.052303962409496307373 ;  /* 0xbd563cae05007423 */ /* 0x000fc80000010000 */
[----:B------:R-:W-:-:S04]  /*0be0*/  FFMA.FTZ R0, R5, R0, 0.1331529766321182251 ;  /* 0x3e08594105007423 */ /* 0x000fc80000010000 */
[----:B------:R-:W-:-:S04]  /*0bf0*/  FFMA.FTZ R0, R5, R0, -0.33332768082618713379 ;  /* 0xbeaaa9ed05007423 */ /* 0x000fc80000010000 */
[----:B------:R-:W-:-:S04]  /*0c00*/  FFMA.FTZ R0, R5, R0, RZ ;  /* 0x0000000005007223 */ /* 0x000fc800000100ff */
[----:B------:R-:W-:-:S02]  /*0c10*/  FFMA.FTZ R16, R0, R13, R13 ;  /* 0x0000000d00107223 */ /* 0x000fc4000001000d */
.L_x_20:
[----:B------:R-:W-:Y:S05]  /*0c20*/  BSYNC B0 ;  /* 0x0000000000007941 */ /* 0x000fea0003800000 */
.L_x_18:
[----:B------:R-:W-:Y:S01]  /*0c30*/  FADD.FTZ R23, |R11|, -RZ ;  /* 0x800000ff0b177221 */ /* 0x000fe20000010200 */
[----:B------:R-:W-:Y:S01]  /*0c40*/  SHF.R.U32.HI R20, RZ, 0x5, R18 ;  /* 0x00000005ff147819 */ /* 0x000fe20000011612 */
[----:B------:R-:W-:Y:S01]  /*0c50*/  BSSY B0, `(.L_x_21) ;  /* 0x000001d000007945 */ /* 0x000fe20003800000 */
[----:B------:R-:W-:Y:S02]  /*0c60*/  IADD3 R17, -R12, R19, RZ ;  /* 0x000000130c117210 */ /* 0x000fe40007ffe1ff */
[----:B------:R-:W-:Y:S02]  /*0c70*/  FSETP.GE.AND P0, PT, R23, 0.60000002384185791016, PT ;  /* 0x3f19999a1700780b */ /* 0x000fe40003f06000 */
[C---:B------:R-:W-:Y:S02]  /*0c80*/  IADD3 R32, R6.reuse, 0x1, RZ ;  /* 0x0000000106207810 */ /* 0x040fe40007ffe0ff */
[C---:B------:R-:W-:Y:S02]  /*0c90*/  IADD3 R30, R6.reuse, 0x2, RZ ;  /* 0x00000002061e7810 */ /* 0x040fe40007ffe0ff */
[----:B------:R-:W-:-:S02]  /*0ca0*/  IADD3 R12, R6, 0x3, RZ ;  /* 0x00000003060c7810 */ /* 0x000fc40007ffe0ff */
[C---:B------:R-:W-:Y:S02]  /*0cb0*/  IADD3 R28, R6.reuse, 0x4, RZ ;  /* 0x00000004061c7810 */ /* 0x040fe40007ffe0ff */
[C---:B------:R-:W-:Y:S02]  /*0cc0*/  IADD3 R26, R6.reuse, 0x5, RZ ;  /* 0x00000005061a7810 */ /* 0x040fe40007ffe0ff */
[C---:B------:R-:W-:Y:S02]  /*0cd0*/  IADD3 R24, R6.reuse, 0x6, RZ ;  /* 0x0000000606187810 */ /* 0x040fe40007ffe0ff */
[----:B------:R-:W-:Y:S02]  /*0ce0*/  IADD3 R22, R6, 0x7, RZ ;  /* 0x0000000706167810 */ /* 0x000fe40007ffe0ff */
[----:B------:R-:W-:Y:S01]  /*0cf0*/  SGXT.U32 R20, R20, 0x3 ;  /* 0x000000031414781a */ /* 0x000fe20000000000 */
[----:B------:R-:W-:Y:S05]  /*0d00*/  @!P0 BRA `(.L_x_22) ;  /* 0x000000a000008947 */ /* 0x000fea0003800000 */
[----:B------:R-:W-:Y:S01]  /*0d10*/  FMUL R0, R23, 2.8853900432586669922 ;  /* 0x4038aa3b17007820 */ /* 0x000fe20000400000 */
[----:B------:R-:W-:-:S02]  /*0d20*/  MOV R34, 0x3f800000 ;  /* 0x3f80000000227802 */ /* 0x000fc40000000f00 */
        /* <DEDUP_REMOVED lines=8> */
.L_x_22:
[----:B------:R-:W-:Y:S01]  /*0db0*/  MOV R0, 0x3c80f082 ;  /* 0x3c80f08200007802 */ /* 0x000fe20000000f00 */
[----:B------:R-:W-:-:S04]  /*0dc0*/  FMUL R5, R11, R11 ;  /* 0x0000000b0b057220 */ /* 0x000fc80000400000 */
[----:B------:R-:W-:-:S04]  /*0dd0*/  FFMA.FTZ R0, R5, R0, -0.052303962409496307373 ;  /* 0xbd563cae05007423 */ /* 0x000fc80000010000 */
[----:B------:R-:W-:-:S04]  /*0de0*/  FFMA.FTZ R0, R5, R0, 0.1331529766321182251 ;  /* 0x3e08594105007423 */ /* 0x000fc80000010000 */
[----:B------:R-:W-:-:S04]  /*0df0*/  FFMA.FTZ R0, R5, R0, -0.33332768082618713379 ;  /* 0xbeaaa9ed05007423 */ /* 0x000fc80000010000 */
[----:B------:R-:W-:-:S04]  /*0e00*/  FFMA.FTZ R0, R5, R0, RZ ;  /* 0x0000000005007223 */ /* 0x000fc800000100ff */
[----:B------:R-:W-:-:S02]  /*0e10*/  FFMA.FTZ R11, R0, R11, R11 ;  /* 0x0000000b000b7223 */ /* 0x000fc4000001000b */
.L_x_23:
[----:B------:R-:W-:Y:S05]  /*0e20*/  BSYNC B0 ;  /* 0x0000000000007941 */ /* 0x000fea0003800000 */
.L_x_21:
[----:B------:R-:W-:-:S04]  /*0e30*/  ISETP.GT.AND P0, PT, R6, R17, PT ;  /* 0x000000110600720c */ /* 0x000fc80003f04270 */
[----:B------:R-:W-:Y:S02]  /*0e40*/  FSEL R5, RZ, -3.38953138925153547590e+38, !P0 ;  /* 0xff7f0000ff057808 */ /* 0x000fe40004000000 */
[----:B------:R-:W-:-:S03]  /*0e50*/  ISETP.GT.AND P0, PT, R32, R17, PT ;  /* 0x000000112000720c */ /* 0x000fc60003f04270 */
[----:B------:R-:W-:Y:S01]  /*0e60*/  FFMA R23, R8, 50, R5 ;  /* 0x4248000008177823 */ /* 0x000fe20000000005 */
[----:B------:R-:W-:Y:S02]  /*0e70*/  FSEL R6, RZ, -3.38953138925153547590e+38, !P0 ;  /* 0xff7f0000ff067808 */ /* 0x000fe40004000000 */
[----:B------:R-:W-:Y:S02]  /*0e80*/  ISETP.GT.AND P0, PT, R30, R17, PT ;  /* 0x000000111e00720c */ /* 0x000fe40003f04270 */
[----:B------:R-:W-:Y:S01]  /*0e90*/  FSETP.NAN.AND P2, PT, R23, R23, PT ;  /* 0x000000171700720b */ /* 0x000fe20003f48000 */
[----:B------:R-:W-:Y:S01]  /*0ea0*/  FFMA R0, R7, 50, R6 ;  /* 0x4248000007007823 */ /* 0x000fe20000000006 */
[----:B------:R-:W-:Y:S02]  /*0eb0*/  FSEL R7, RZ, -3.38953138925153547590e+38, !P0 ;  /* 0xff7f0000ff077808 */ /* 0x000fe40004000000 */
[----:B------:R-:W-:Y:S02]  /*0ec0*/  ISETP.GT.AND P0, PT, R12, R17, PT ;  /* 0x000000110c00720c */ /* 0x000fe40003f04270 */
[----:B------:R-:W-:Y:S01]  /*0ed0*/  FSETP.GT.AND P1, PT, R23, R0, PT ;  /* 0x000000001700720b */ /* 0x000fe20003f24000 */
[----:B------:R-:W-:Y:S01]  /*0ee0*/  FFMA R10, R10, 50, R7 ;  /* 0x424800000a0a7823 */ /* 0x000fe20000000007 */
[----:B------:R-:W-:-:S02]  /*0ef0*/  FSEL R12, RZ, -3.38953138925153547590e+38, !P0 ;  /* 0xff7f0000ff0c7808 */ /* 0x000fc40004000000 */
[----:B------:R-:W-:-:S03]  /*0f00*/  ISETP.GT.AND P0, PT, R28, R17, PT ;  /* 0x000000111c00720c */ /* 0x000fc60003f04270 */
[----:B------:R-:W-:Y:S01]  /*0f10*/  @!P2 FSEL R23, R23, R0, P1 ;  /* 0x000000001717a208 */ /* 0x000fe20000800000 */
[----:B------:R-:W-:Y:S01]  /*0f20*/  FFMA R0, R9, 50, R12 ;  /* 0x4248000009007823 */ /* 0x000fe2000000000c */
[----:B------:R-:W-:Y:S02]  /*0f30*/  FSEL R13, RZ, -3.38953138925153547590e+38, !P0 ;  /* 0xff7f0000ff0d7808 */ /* 0x000fe40004000000 */
[C---:B------:R-:W-:Y:S02]  /*0f40*/  FSETP.NAN.AND P2, PT, R23.reuse, R23, PT ;  /* 0x000000171700720b */ /* 0x040fe40003f48000 */
[----:B------:R-:W-:Y:S01]  /*0f50*/  FSETP.GT.AND P1, PT, R23, R10, PT ;  /* 0x0000000a1700720b */ /* 0x000fe20003f24000 */
[----:B------:R-:W-:Y:S01]  /*0f60*/  FFMA R14, R14, 50, R13 ;  /* 0x424800000e0e7823 */ /* 0x000fe2000000000d */
[----:B------:R-:W-:-:S09]  /*0f70*/  ISETP.GT.AND P0, PT, R26, R17, PT ;  /* 0x000000111a00720c */ /* 0x000fd20003f04270 */
[----:B------:R-:W-:-:S04]  /*0f80*/  @!P2 FSEL R23, R23, R10, P1 ;  /* 0x0000000a1717a208 */ /* 0x000fc80000800000 */
[C---:B------:R-:W-:Y:S02]  /*0f90*/  FSETP.NAN.AND P2, PT, R23.reuse, R23, PT ;  /* 0x000000171700720b */ /* 0x040fe40003f48000 */
[----:B------:R-:W-:-:S11]  /*0fa0*/  FSETP.GT.AND P1, PT, R23, R0, PT ;  /* 0x000000001700720b */ /* 0x000fd60003f24000 */
[----:B------:R-:W-:-:S04]  /*0fb0*/  @!P2 FSEL R23, R23, R0, P1 ;  /* 0x000000001717a208 */ /* 0x000fc80000800000 */
[C---:B------:R-:W-:Y:S02]  /*0fc0*/  FSETP.NAN.AND P2, PT, R23.reuse, R23, PT ;  /* 0x000000171700720b */ /* 0x040fe40003f48000 */
[----:B------:R-:W-:-:S11]  /*0fd0*/  FSETP.GT.AND P1, PT, R23, R14, PT ;  /* 0x0000000e1700720b */ /* 0x000fd60003f24000 */
[----:B------:R-:W-:Y:S02]  /*0fe0*/  @!P2 FSEL R23, R23, R14, P1 ;  /* 0x0000000e1717a208 */ /* 0x000fe40000800000 */
[----:B------:R-:W-:Y:S02]  /*0ff0*/  FSEL R14, RZ, -3.38953138925153547590e+38, !P0 ;  /* 0xff7f0000ff0e7808 */ /* 0x000fe40004000000 */
[----:B------:R-:W-:Y:S02]  /*1000*/  FSETP.NAN.AND P2, PT, R23, R23, PT ;  /* 0x000000171700720b */ /* 0x000fe40003f48000 */
[----:B------:R-:W-:Y:S01]  /*1010*/  ISETP.GT.AND P0, PT, R24, R17, PT ;  /* 0x000000111800720c */ /* 0x000fe20003f04270 */
[----:B------:R-:W-:-:S03]  /*1020*/  FFMA R0, R15, 50, R14 ;  /* 0x424800000f007823 */ /* 0x000fc6000000000e */
[----:B------:R-:W-:Y:S02]  /*1030*/  FSEL R15, RZ, -3.38953138925153547590e+38, !P0 ;  /* 0xff7f0000ff0f7808 */ /* 0x000fe40004000000 */
[CC--:B------:R-:W-:Y:S02]  /*1040*/  FSETP.GT.AND P1, PT, R23.reuse, R0.reuse, PT ;  /* 0x000000001700720b */ /* 0x0c0fe40003f24000 */
[----:B------:R-:W-:Y:S01]  /*1050*/  ISETP.GT.AND P0, PT, R22, R17, PT ;  /* 0x000000111600720c */ /* 0x000fe20003f04270 */
[----:B------:R-:W-:Y:S01]  /*1060*/  FFMA R16, R16, 50, R15 ;  /* 0x4248000010107823 */ /* 0x000fe2000000000f */
[----:B------:R-:W-:Y:S02]  /*1070*/  MOV R22, 0x4 ;  /* 0x0000000400167802 */ /* 0x000fe40000000f00 */
[----:B------:R-:W-:-:S04]  /*1080*/  @!P2 FSEL R23, R23, R0, P1 ;  /* 0x000000001717a208 */ /* 0x000fc80000800000 */
[C---:B------:R-:W-:Y:S02]  /*1090*/  FSETP.NAN.AND P2, PT, R23.reuse, R23, PT ;  /* 0x000000171700720b */ /* 0x040fe40003f48000 */
[----:B------:R-:W-:-:S11]  /*10a0*/  FSETP.GT.AND P1, PT, R23, R16, PT ;  /* 0x000000101700720b */ /* 0x000fd60003f24000 */
[----:B------:R-:W-:Y:S02]  /*10b0*/  @!P2 FSEL R23, R23, R16, P1 ;  /* 0x000000101717a208 */ /* 0x000fe40000800000 */
[----:B------:R-:W-:Y:S02]  /*10c0*/  FSEL R16, RZ, -3.38953138925153547590e+38, !P0 ;  /* 0xff7f0000ff107808 */ /* 0x000fe40004000000 */
[----:B------:R-:W-:Y:S02]  /*10d0*/  FSETP.NAN.AND P1, PT, R23, R23, PT ;  /* 0x000000171700720b */ /* 0x000fe40003f28000 */
[----:B------:R-:W-:Y:S01]  /*10e0*/  LOP3.LUT P2, RZ, R18, 0x1f, RZ, 0xc0, !PT ;  /* 0x0000001f12ff7812 */ /* 0x000fe2000784c0ff */
[----:B------:R-:W-:-:S05]  /*10f0*/  FFMA R0, R11, 50, R16 ;  /* 0x424800000b007823 */ /* 0x000fca0000000010 */
[----:B------:R-:W-:-:S05]  /*1100*/  FSETP.GT.AND P0, PT, R23, R0, PT ;  /* 0x000000001700720b */ /* 0x000fca0003f04000 */
[----:B------:R-:W-:-:S04]  /*1110*/  @!P1 FSEL R23, R23, R0, P0 ;  /* 0x0000000017179208 */ /* 0x000fc80000000000 */
[C---:B------:R-:W-:Y:S01]  /*1120*/  FSETP.NAN.AND P1, PT, R23.reuse, R23, PT ;  /* 0x000000171700720b */ /* 0x040fe20003f28000 */
[----:B------:R-:W0:Y:S02]  /*1130*/  SHFL.BFLY PT, R0, R23, 0x10, 0x1f ;  /* 0x0e001f0017007f89 */ /* 0x000e2400000e0000 */
[----:B0-----:R-:W-:-:S13]  /*1140*/  FSETP.GT.AND P0, PT, R23, R0, PT ;  /* 0x000000001700720b */ /* 0x001fda0003f04000 */
        /* <DEDUP_REMOVED lines=12> */
[----:B------:R-:W-:Y:S02]  /*1210*/  @!P0 FSEL R23, R23, R0, P1 ;  /* 0x0000000017178208 */ /* 0x000fe40000800000 */
[----:B------:R-:W-:Y:S02]  /*1220*/  ISETP.GE.AND P1, PT, R18, 0x8, PT ;  /* 0x000000081200780c */ /* 0x000fe40003f26270 */
[C---:B------:R-:W-:Y:S01]  /*1230*/  FSETP.NAN.AND P3, PT, R23.reuse, R23, PT ;  /* 0x000000171700720b */ /* 0x040fe20003f68000 */
[----:B------:R-:W0:Y:S02]  /*1240*/  SHFL.BFLY PT, R0, R23, 0x1, 0x1f ;  /* 0x0c201f0017007f89 */ /* 0x000e2400000e0000 */
[----:B0-----:R-:W-:-:S13]  /*1250*/  FSETP.GT.AND P0, PT, R23, R0, PT ;  /* 0x000000001700720b */ /* 0x001fda0003f04000 */
[----:B------:R-:W-:-:S05]  /*1260*/  @!P0 FSEL R23, R23, R0, P3 ;  /* 0x0000000017178208 */ /* 0x000fca0001800000 */
[----:B------:R-:W-:Y:S04]  /*1270*/  @!P2 STS [R20.X4], R23 ;  /* 0x000000171400a388 */ /* 0x000fe80000004800 */
[----:B------:R-:W-:Y:S06]  /*1280*/  BAR.SYNC 0x0 ;  /* 0x0000000000007b1d */ /* 0x000fec0000000000 */
[----:B------:R-:W0:Y:S01]  /*1290*/  @!P1 LDS R8, [R18.X4] ;  /* 0x0000000012089984 */ /* 0x000e220000004800 */
[----:B------:R-:W-:-:S03]  /*12a0*/  IMAD.WIDE R22, R19, R22, c[0x0][0x168] ;  /* 0x00005a0013167625 */ /* 0x000fc600078e0216 */
[----:B0-----:R-:W0:Y:S01]  /*12b0*/  SHFL.BFLY PT, R9, R8, 0x4, 0x1f ;  /* 0x0c801f0008097f89 */ /* 0x001e2200000e0000 */
[C---:B------:R-:W-:Y:S02]  /*12c0*/  FSETP.NAN.AND P3, PT, R8.reuse, R8, PT ;  /* 0x000000080800720b */ /* 0x040fe40003f68000 */
[----:B0-----:R-:W-:-:S04]  /*12d0*/  FSETP.GT.AND P0, PT, R8, R9, PT ;  /* 0x000000090800720b */ /* 0x001fc80003f04000 */
[----:B------:R-:W-:-:S04]  /*12e0*/  FSEL R9, R8, R9, P0 ;  /* 0x0000000908097208 */ /* 0x000fc80000000000 */
[----:B------:R-:W-:-:S04]  /*12f0*/  FSEL R9, R8, R9, P3 ;  /* 0x0000000908097208 */ /* 0x000fc80001800000 */
[C---:B------:R-:W-:Y:S01]  /*1300*/  FSETP.NAN.AND P3, PT, R9.reuse, R9, PT ;  /* 0x000000090900720b */ /* 0x040fe20003f68000 */
[----:B------:R-:W0:Y:S02]  /*1310*/  SHFL.BFLY PT, R0, R9, 0x2, 0x1f ;  /* 0x0c401f0009007f89 */ /* 0x000e2400000e0000 */
[----:B0-----:R-:W-:-:S13]  /*1320*/  FSETP.GT.AND P0, PT, R9, R0, PT ;  /* 0x000000000900720b */ /* 0x001fda0003f04000 */
[----:B------:R-:W-:Y:S02]  /*1330*/  @!P0 FSEL R9, R9, R0, P3 ;  /* 0x0000000009098208 */ /* 0x000fe40001800000 */
[C---:B------:R-:W-:Y:S02]  /*1340*/  LOP3.LUT P0, RZ, R18.reuse, 0x7, RZ, 0xc0, !PT ;  /* 0x0000000712ff7812 */ /* 0x040fe4000780c0ff */
[C---:B------:R-:W-:Y:S01]  /*1350*/  FSETP.NAN.AND P4, PT, R9.reuse, R9, PT ;  /* 0x000000090900720b */ /* 0x040fe20003f88000 */
[----:B------:R-:W0:Y:S01]  /*1360*/  SHFL.BFLY PT, R0, R9, 0x1, 0x1f ;  /* 0x0c201f0009007f89 */ /* 0x000e2200000e0000 */
[----:B------:R-:W-:Y:S02]  /*1370*/  ISETP.LT.AND P0, PT, R18, 0x8, !P0 ;  /* 0x000000081200780c */ /* 0x000fe40004701270 */
[----:B0-----:R-:W-:-:S13]  /*1380*/  FSETP.GT.AND P3, PT, R9, R0, PT ;  /* 0x000000000900720b */ /* 0x001fda0003f64000 */
[----:B------:R-:W-:Y:S02]  /*1390*/  @!P3 FSEL R9, R9, R0, P4 ;  /* 0x000000000909b208 */ /* 0x000fe40002000000 */
[----:B------:R-:W-:-:S03]  /*13a0*/  ISETP.NE.AND P3, PT, R21, RZ, PT ;  /* 0x000000ff1500720c */ /* 0x000fc60003f65270 */
[----:B------:R-:W-:Y:S04]  /*13b0*/  @P0 STS [R18.X4], R9 ;  /* 0x0000000912000388 */ /* 0x000fe80000004800 */
[----:B------:R-:W-:Y:S06]  /*13c0*/  BAR.SYNC 0x0 ;  /* 0x0000000000007b1d */ /* 0x000fec0000000000 */
[----:B------:R-:W0:Y:S04]  /*13d0*/  LDS R17, [RZ] ;  /* 0x00000000ff117984 */ /* 0x000e280000000800 */
[----:B------:R-:W-:Y:S06]  /*13e0*/  BAR.SYNC 0x0 ;  /* 0x0000000000007b1d */ /* 0x000fec0000000000 */
[----:B0-----:R-:W-:Y:S04]  /*13f0*/  STS [RZ], R17 ;  /* 0x00000011ff007388 */ /* 0x001fe80000000800 */
[----:B------:R-:W-:Y:S06]  /*1400*/  BAR.SYNC 0x0 ;  /* 0x0000000000007b1d */ /* 0x000fec0000000000 */
[----:B------:R-:W0:Y:S04]  /*1410*/  LDS R25, [RZ] ;  /* 0x00000000ff197984 */ /* 0x000e280000000800 */
[----:B0-----:R0:W-:Y:S04]  /*1420*/  @!P3 STG.E [R22.64], R25 ;  /* 0x000000191600b986 */ /* 0x0011e8000c101904 */
[----:B------:R-:W2:Y:S01]  /*1430*/  LDG.E.EL.128 R8, [R2.64] ;  /* 0x0000000402087981 */ /* 0x000ea2000c2e1d00 */
[----:B------:R-:W-:Y:S01]  /*1440*/  BSSY B0, `(.L_x_24) ;  /* 0x0000026000007945 */ /* 0x000fe20003800000 */
[----:B--2---:R-:W-:-:S02]  /*1450*/  SHF.L.U32 R0, R8, 0x10, RZ ;  /* 0x0000001008007819 */ /* 0x004fc400000006ff */
[----:B------:R-:W-:Y:S02]  /*1460*/  PRMT R21, R8, 0x7632, R21 ;  /* 0x0000763208157816 */ /* 0x000fe40000000015 */
[C---:B------:R-:W-:Y:S01]  /*1470*/  PRMT R24, R9.reuse, 0x7632, R24 ;  /* 0x0000763209187816 */ /* 0x040fe20000000018 */
[----:B------:R-:W-:Y:S01]  /*1480*/  FMUL R0, R0, 0.0625 ;  /* 0x3d80000000007820 */ /* 0x000fe20000400000 */
[----:B------:R-:W-:Y:S02]  /*1490*/  SHF.L.U32 R26, R9, 0x10, RZ ;  /* 0x00000010091a7819 */ /* 0x000fe400000006ff */
[----:B------:R-:W-:Y:S01]  /*14a0*/  SHF.L.U32 R21, R21, 0x10, RZ ;  /* 0x0000001015157819 */ /* 0x000fe200000006ff */
[----:B------:R-:W-:Y:S01]  /*14b0*/  FMUL R8, R0, 0.019999999552965164185 ;  /* 0x3ca3d70a00087820 */ /* 0x000fe20000400000 */
[----:B------:R-:W-:Y:S01]  /*14c0*/  PRMT R9, R10, 0x7632, R9 ;  /* 0x000076320a097816 */ /* 0x000fe20000000009 */
[----:B------:R-:W-:Y:S01]  /*14d0*/  FMUL R26, R26, 0.0625 ;  /* 0x3d8000001a1a7820 */ /* 0x000fe20000400000 */
[----:B------:R-:W-:Y:S01]  /*14e0*/  SHF.L.U32 R10, R10, 0x10, RZ ;  /* 0x000000100a0a7819 */ /* 0x000fe200000006ff */
[----:B------:R-:W-:Y:S01]  /*14f0*/  FADD.FTZ R0, |R8|, -RZ ;  /* 0x800000ff08007221 */ /* 0x000fe20000010200 */
[----:B0-----:R-:W-:Y:S01]  /*1500*/  SHF.L.U32 R23, R24, 0x10, RZ ;  /* 0x0000001018177819 */ /* 0x001fe200000006ff */
[----:B------:R-:W-:Y:S01]  /*1510*/  FMUL R22, R21, 0.0625 ;  /* 0x3d80000015167820 */ /* 0x000fe20000400000 */
[----:B------:R-:W-:Y:S01]  /*1520*/  SHF.L.U32 R9, R9, 0x10, RZ ;  /* 0x0000001009097819 */ /* 0x000fe200000006ff */
[----:B------:R-:W-:Y:S01]  /*1530*/  FMUL R21, R10, 0.0625 ;  /* 0x3d8000000a157820 */ /* 0x000fe20000400000 */
[----:B------:R-:W-:Y:S01]  /*1540*/  FSETP.GE.AND P4, PT, R0, 0.60000002384185791016, PT ;  /* 0x3f19999a0000780b */ /* 0x000fe20003f86000 */
[----:B------:R-:W-:Y:S01]  /*1550*/  FMUL R23, R23, 0.0625 ;  /* 0x3d80000017177820 */ /* 0x000fe20000400000 */
[----:B------:R-:W-:Y:S01]  /*1560*/  FMUL R10, R26, 0.019999999552965164185 ;  /* 0x3ca3d70a1a0a7820 */ /* 0x000fe20000400000 */
[----:B------:R-:W-:-:S10]  /*1570*/  FMUL R22, R22, 0.019999999552965164185 ;  /* 0x3ca3d70a16167820 */ /* 0x000fd40000400000 */
        /* <DEDUP_REMOVED lines=11> */
.L_x_25:
[----:B------:R-:W-:Y:S01]  /*1630*/  MOV R0, 0x3c80f082 ;  /* 0x3c80f08200007802 */ /* 0x000fe20000000f00 */
[----:B------:R-:W-:-:S04]  /*1640*/  FMUL R25, R8, R8 ;  /* 0x0000000808197220 */ /* 0x000fc80000400000 */
[----:B------:R-:W-:-:S04]  /*1650*/  FFMA.FTZ R0, R25, R0, -0.052303962409496307373 ;  /* 0xbd563cae19007423 */ /* 0x000fc80000010000 */
[----:B------:R-:W-:-:S04]  /*1660*/  FFMA.FTZ R0, R25, R0, 0.1331529766321182251 ;  /* 0x3e08594119007423 */ /* 0x000fc80000010000 */
[----:B------:R-:W-:-:S04]  /*1670*/  FFMA.FTZ R0, R25, R0, -0.33332768082618713379 ;  /* 0xbeaaa9ed19007423 */ /* 0x000fc80000010000 */
[----:B------:R-:W-:-:S04]  /*1680*/  FFMA.FTZ R25, R25, R0, RZ ;  /* 0x0000000019197223 */ /* 0x000fc800000100ff */
[----:B------:R-:W-:-:S02]  /*1690*/  FFMA.FTZ R8, R8, R25, R8 ;  /* 0x0000001908087223 */ /* 0x000fc40000010008 */
.L_x_26:
[----:B------:R-:W-:Y:S05]  /*16a0*/  BSYNC B0 ;  /* 0x0000000000007941 */ /* 0x000fea0003800000 */
.L_x_24:
        /* <DEDUP_REMOVED lines=17> */
.L_x_28:
[----:B------:R-:W-:Y:S01]  /*17c0*/  MOV R0, 0x3c80f082 ;  /* 0x3c80f08200007802 */ /* 0x000fe20000000f00 */
[----:B------:R-:W-:-:S04]  /*17d0*/  FMUL R9, R22, R22 ;  /* 0x0000001616097220 */ /* 0x000fc80000400000 */
[----:B------:R-:W-:-:S04]  /*17e0*/  FFMA.FTZ R0, R9, R0, -0.052303962409496307373 ;  /* 0xbd563cae09007423 */ /* 0x000fc80000010000 */
[----:B------:R-:W-:-:S04]  /*17f0*/  FFMA.FTZ R0, R9, R0, 0.1331529766321182251 ;  /* 0x3e08594109007423 */ /* 0x000fc80000010000 */
[----:B------:R-:W-:-:S04]  /*1800*/  FFMA.FTZ R0, R9, R0, -0.33332768082618713379 ;  /* 0xbeaaa9ed09007423 */ /* 0x000fc80000010000 */
[----:B------:R-:W-:-:S04]  /*1810*/  FFMA.FTZ R9, R9, R0, RZ ;  /* 0x0000000009097223 */ /* 0x000fc800000100ff */
[----:B------:R-:W-:-:S02]  /*1820*/  FFMA.FTZ R9, R22, R9, R22 ;  /* 0x0000000916097223 */ /* 0x000fc40000010016 */
.L_x_29:
[----:B------:R-:W-:Y:S05]  /*1830*/  BSYNC B0 ;  /* 0x0000000000007941 */ /* 0x000fea0003800000 */
.L_x_27:
        /* <DEDUP_REMOVED lines=17> */
.L_x_31:
[----:B------:R-:W-:Y:S01]  /*1950*/  MOV R0, 0x3c80f082 ;  /* 0x3c80f08200007802 */ /* 0x000fe20000000f00 */
[----:B------:R-:W-:-:S04]  /*1960*/  FMUL R27, R10, R10 ;  /* 0x0000000a0a1b7220 */ /* 0x000fc80000400000 */
[----:B------:R-:W-:-:S04]  /*1970*/  FFMA.FTZ R0, R27, R0, -0.052303962409496307373 ;  /* 0xbd563cae1b007423 */ /* 0x000fc80000010000 */
[----:B------:R-:W-:-:S04]  /*1980*/  FFMA.FTZ R0, R27, R0, 0.1331529766321182251 ;  /* 0x3e0859411b007423 */ /* 0x000fc80000010000 */
[----:B------:R-:W-:-:S04]  /*1990*/  FFMA.FTZ R0, R27, R0, -0.33332768082618713379 ;  /* 0xbeaaa9ed1b007423 */ /* 0x000fc80000010000 */
[----:B------:R-:W-:-:S04]  /*19a0*/  FFMA.FTZ R27, R27, R0, RZ ;  /* 0x000000001b1b7223 */ /* 0x000fc800000100ff */
[----:B------:R-:W-:-:S02]  /*19b0*/  FFMA.FTZ R10, R10, R27, R10 ;  /* 0x0000001b0a0a7223 */ /* 0x000fc4000001000a */
.L_x_32:
[----:B------:R-:W-:Y:S05]  /*19c0*/  BSYNC B0 ;  /* 0x0000000000007941 */ /* 0x000fea0003800000 */
.L_x_30:
[----:B------:R-:W-:Y:S01]  /*19d0*/  FADD.FTZ R28, |R23|, -RZ ;  /* 0x800000ff171c7221 */ /* 0x000fe20000010200 */
[----:B------:R-:W-:Y:S01]  /*19e0*/  BSSY B0, `(.L_x_33) ;  /* 0x0000016000007945 */ /* 0x000fe20003800000 */
[----:B------:R-:W-:Y:S01]  /*19f0*/  FMUL R24, R24, 0.019999999552965164185 ;  /* 0x3ca3d70a18187820 */ /* 0x000fe20000400000 */
[----:B------:R-:W-:Y:S02]  /*1a00*/  FMUL R25, R25, 0.0625 ;  /* 0x3d80000019197820 */ /* 0x000fe40000400000 */
        /* <DEDUP_REMOVED lines=12> */
.L_x_34:
[----:B------:R-:W-:Y:S01]  /*1ad0*/  MOV R0, 0x3c80f082 ;  /* 0x3c80f08200007802 */ /* 0x000fe20000000f00 */
[----:B------:R-:W-:-:S04]  /*1ae0*/  FMUL R27, R23, R23 ;  /* 0x00000017171b7220 */ /* 0x000fc80000400000 */
[----:B------:R-:W-:-:S04]  /*1af0*/  FFMA.FTZ R0, R27, R0, -0.052303962409496307373 ;  /* 0xbd563cae1b007423 */ /* 0x000fc80000010000 */
[----:B------:R-:W-:-:S04]  /*1b00*/  FFMA.FTZ R0, R27, R0, 0.1331529766321182251 ;  /* 0x3e0859411b007423 */ /* 0x000fc80000010000 */
[----:B------:R-:W-:-:S04]  /*1b10*/  FFMA.FTZ R0, R27, R0, -0.33332768082618713379 ;  /* 0xbeaaa9ed1b007423 */ /* 0x000fc80000010000 */
[----:B------:R-:W-:-:S04]  /*1b20*/  FFMA.FTZ R0, R27, R0, RZ ;  /* 0x000000001b007223 */ /* 0x000fc800000100ff */
[----:B------:R-:W-:-:S02]  /*1b30*/  FFMA.FTZ R23, R23, R0, R23 ;  /* 0x0000000017177223 */ /* 0x000fc40000010017 */
.L_x_35:
[----:B------:R-:W-:Y:S05]  /*1b40*/  BSYNC B0 ;  /* 0x0000000000007941 */ /* 0x000fea0003800000 */
.L_x_33:
        /* <DEDUP_REMOVED lines=15> */
.L_x_37:
[----:B------:R-:W-:Y:S01]  /*1c40*/  MOV R0, 0x3c80f082 ;  /* 0x3c80f08200007802 */ /* 0x000fe20000000f00 */
[----:B------:R-:W-:-:S04]  /*1c50*/  FMUL R27, R21, R21 ;  /* 0x00000015151b7220 */ /* 0x000fc80000400000 */
[----:B------:R-:W-:-:S04]  /*1c60*/  FFMA.FTZ R0, R27, R0, -0.052303962409496307373 ;  /* 0xbd563cae1b007423 */ /* 0x000fc80000010000 */
[----:B------:R-:W-:-:S04]  /*1c70*/  FFMA.FTZ R0, R27, R0, 0.1331529766321182251 ;  /* 0x3e0859411b007423 */ /* 0x000fc80000010000 */
[----:B------:R-:W-:-:S04]  /*1c80*/  FFMA.FTZ R0, R27, R0, -0.33332768082618713379 ;  /* 0xbeaaa9ed1b007423 */ /* 0x000fc80000010000 */
[----:B------:R-:W-:-:S04]  /*1c90*/  FFMA.FTZ R0, R27, R0, RZ ;  /* 0x000000001b007223 */ /* 0x000fc800000100ff */
[----:B------:R-:W-:-:S02]  /*1ca0*/  FFMA.FTZ R22, R21, R0, R21 ;  /* 0x0000000015167223 */ /* 0x000fc40000010015 */
.L_x_38:
[----:B------:R-:W-:Y:S05]  /*1cb0*/  BSYNC B0 ;  /* 0x0000000000007941 */ /* 0x000fea0003800000 */
.L_x_36:
[----:B------:R-:W-:Y:S01]  /*1cc0*/  FADD.FTZ R27, |R24|, -RZ ;  /* 0x800000ff181b7221 */ /* 0x000fe20000010200 */
[----:B------:R-:W-:Y:S01]  /*1cd0*/  BSSY B0, `(.L_x_39) ;  /* 0x0000015000007945 */ /* 0x000fe20003800000 */
[----:B------:R-:W-:-:S03]  /*1ce0*/  FMUL R25, R25, 0.019999999552965164185 ;  /* 0x3ca3d70a19197820 */ /* 0x000fc60000400000 */
        /* <DEDUP_REMOVED lines=12> */
.L_x_40:
[----:B------:R-:W-:Y:S01]  /*1db0*/  MOV R0, 0x3c80f082 ;  /* 0x3c80f08200007802 */ /* 0x000fe20000000f00 */
[----:B------:R-:W-:-:S04]  /*1dc0*/  FMUL R21, R24, R24 ;  /* 0x0000001818157220 */ /* 0x000fc80000400000 */
[----:B------:R-:W-:-:S04]  /*1dd0*/  FFMA.FTZ R0, R21, R0, -0.052303962409496307373 ;  /* 0xbd563cae15007423 */ /* 0x000fc80000010000 */
[----:B------:R-:W-:-:S04]  /*1de0*/  FFMA.FTZ R0, R21, R0, 0.1331529766321182251 ;  /* 0x3e08594115007423 */ /* 0x000fc80000010000 */
[----:B------:R-:W-:-:S04]  /*1df0*/  FFMA.FTZ R0, R21, R0, -0.33332768082618713379 ;  /* 0xbeaaa9ed15007423 */ /* 0x000fc80000010000 */
[----:B------:R-:W-:-:S04]  /*1e00*/  FFMA.FTZ R21, R21, R0, RZ ;  /* 0x0000000015157223 */ /* 0x000fc800000100ff */
[----:B------:R-:W-:-:S02]  /*1e10*/  FFMA.FTZ R21, R24, R21, R24 ;  /* 0x0000001518157223 */ /* 0x000fc40000010018 */
.L_x_41:
[----:B------:R-:W-:Y:S05]  /*1e20*/  BSYNC B0 ;  /* 0x0000000000007941 */ /* 0x000fea0003800000 */
.L_x_39:
        /* <DEDUP_REMOVED lines=15> */
.L_x_43:
[----:B------:R-:W-:Y:S01]  /*1f20*/  MOV R0, 0x3c80f082 ;  /* 0x3c80f08200007802 */ /* 0x000fe20000000f00 */
[----:B------:R-:W-:-:S04]  /*1f30*/  FMUL R27, R25, R25 ;  /* 0x00000019191b7220 */ /* 0x000fc80000400000 */
[----:B------:R-:W-:-:S04]  /*1f40*/  FFMA.FTZ R0, R27, R0, -0.052303962409496307373 ;  /* 0xbd563cae1b007423 */ /* 0x000fc80000010000 */
[----:B------:R-:W-:-:S04]  /*1f50*/  FFMA.FTZ R0, R27, R0, 0.1331529766321182251 ;  /* 0x3e0859411b007423 */ /* 0x000fc80000010000 */
[----:B------:R-:W-:-:S04]  /*1f60*/  FFMA.FTZ R0, R27, R0, -0.33332768082618713379 ;  /* 0xbeaaa9ed1b007423 */ /* 0x000fc80000010000 */
[----:B------:R-:W-:-:S04]  /*1f70*/  FFMA.FTZ R0, R27, R0, RZ ;  /* 0x000000001b007223 */ /* 0x000fc800000100ff */
[----:B------:R-:W-:-:S02]  /*1f80*/  FFMA.FTZ R26, R0, R25, R25 ;  /* 0x00000019001a7223 */ /* 0x000fc40000010019 */
.L_x_44:
[----:B------:R-:W-:Y:S05]  /*1f90*/  BSYNC B0 ;  /* 0x0000000000007941 */ /* 0x000fea0003800000 */
.L_x_42:
[----:B------:R-:W-:Y:S01]  /*1fa0*/  FADD.FTZ R29, |R11|, -RZ ;  /* 0x800000ff0b1d7221 */ /* 0x000fe20000010200 */
[----:B------:R-:W-:Y:S01]  /*1fb0*/  BSSY B0, `(.L_x_45) ;  /* 0x0000015000007945 */ /* 0x000fe20003800000 */
[----:B------:R-:W-:-:S03]  /*1fc0*/  SHF.R.S32.HI R24, RZ, 0x1f, R19 ;  /* 0x0000001fff187819 */ /* 0x000fc60000011413 */
        /* <DEDUP_REMOVED lines=12> */
.L_x_46:
[----:B------:R-:W-:Y:S01]  /*2090*/  MOV R0, 0x3c80f082 ;  /* 0x3c80f08200007802 */ /* 0x000fe20000000f00 */
[----:B------:R-:W-:-:S04]  /*20a0*/  FMUL R25, R11, R11 ;  /* 0x0000000b0b197220 */ /* 0x000fc80000400000 */
[----:B------:R-:W-:-:S04]  /*20b0*/  FFMA.FTZ R0, R25, R0, -0.052303962409496307373 ;  /* 0xbd563cae19007423 */ /* 0x000fc80000010000 */
[----:B------:R-:W-:-:S04]  /*20c0*/  FFMA.FTZ R0, R25, R0, 0.1331529766321182251 ;  /* 0x3e08594119007423 */ /* 0x000fc80000010000 */
[----:B------:R-:W-:-:S04]  /*20d0*/  FFMA.FTZ R0, R25, R0, -0.33332768082618713379 ;  /* 0xbeaaa9ed19007423 */ /* 0x000fc80000010000 */
[----:B------:R-:W-:-:S04]  /*20e0*/  FFMA.FTZ R0, R25, R0, RZ ;  /* 0x0000000019007223 */ /* 0x000fc800000100ff */
[----:B------:R-:W-:-:S02]  /*20f0*/  FFMA.FTZ R11, R0, R11, R11 ;  /* 0x0000000b000b7223 */ /* 0x000fc4000001000b */
.L_x_47:
[----:B------:R-:W-:Y:S05]  /*2100*/  BSYNC B0 ;  /* 0x0000000000007941 */ /* 0x000fea0003800000 */
.L_x_45:
[----:B------:R-:W-:Y:S01]  /*2110*/  FFMA R0, R9, 50, R6 ;  /* 0x4248000009007823 */ /* 0x000fe20000000006 */
[----:B------:R-:W-:Y:S01]  /*2120*/  FFMA R10, R10, 50, R7 ;  /* 0x424800000a0a7823 */ /* 0x000fe20000000007 */
[----:B------:R-:W-:Y:S01]  /*2130*/  FFMA R22, R22, 50, R13 ;  /* 0x4248000016167823 */ /* 0x000fe2000000000d */
[----:B------:R-:W-:Y:S01]  /*2140*/  FFMA R26, R26, 50, R15 ;  /* 0x424800001a1a7823 */ /* 0x000fe2000000000f */
[C---:B------:R-:W-:Y:S01]  /*2150*/  FADD R0, -R17.reuse, R0 ;  /* 0x0000000011007221 */ /* 0x040fe20000000100 */
[C---:B------:R-:W-:Y:S01]  /*2160*/  FADD R10, -R17.reuse, R10 ;  /* 0x0000000a110a7221 */ /* 0x040fe20000000100 */
[C---:B------:R-:W-:Y:S01]  /*2170*/  FADD R22, -R17.reuse, R22 ;  /* 0x0000001611167221 */ /* 0x040fe20000000100 */
[----:B------:R-:W-:Y:S01]  /*2180*/  FADD R26, -R17, R26 ;  /* 0x0000001a111a7221 */ /* 0x000fe20000000100 */
[----:B------:R-:W-:Y:S01]  /*2190*/  FMUL R0, R0, 1.4426950216293334961 ;  /* 0x3fb8aa3b00007820 */ /* 0x000fe20000400000 */
[----:B------:R-:W-:Y:S01]  /*21a0*/  FMUL R25, R10, 1.4426950216293334961 ;  /* 0x3fb8aa3b0a197820 */ /* 0x000fe20000400000 */
[----:B------:R-:W-:Y:S01]  /*21b0*/  FFMA R10, R23, 50, R12 ;  /* 0x42480000170a7823 */ /* 0x000fe2000000000c */
[----:B------:R-:W-:Y:S01]  /*21c0*/  FMUL R28, R22, 1.4426950216293334961 ;  /* 0x3fb8aa3b161c7820 */ /* 0x000fe20000400000 */
[----:B------:R-:W-:Y:S01]  /*21d0*/  FFMA R22, R21, 50, R14 ;  /* 0x4248000015167823 */ /* 0x000fe2000000000e */
[----:B------:R-:W-:Y:S06]  /*21e0*/  BAR.SYNC 0x0 ;  /* 0x0000000000007b1d */ /* 0x000fec0000000000 */
[----:B------:R-:W-:Y:S01]  /*21f0*/  FSETP.GEU.AND P5, PT, R0, -126, PT ;  /* 0xc2fc00000000780b */ /* 0x000fe20003fae000 */
[----:B------:R-:W-:Y:S01]  /*2200*/  FADD R10, -R17, R10 ;  /* 0x0000000a110a7221 */ /* 0x000fe20000000100 */
[----:B------:R-:W-:Y:S01]  /*2210*/  FSETP.GEU.AND P4, PT, R25, -126, PT ;  /* 0xc2fc00001900780b */ /* 0x000fe20003f8e000 */
[----:B------:R-:W-:Y:S01]  /*2220*/  FADD R22, -R17, R22 ;  /* 0x0000001611167221 */ /* 0x000fe20000000100 */
[----:B------:R-:W-:Y:S01]  /*2230*/  FMUL R26, R26, 1.4426950216293334961 ;  /* 0x3fb8aa3b1a1a7820 */ /* 0x000fe20000400000 */
[----:B------:R-:W-:Y:S01]  /*2240*/  FMUL R27, R10, 1.4426950216293334961 ;  /* 0x3fb8aa3b0a1b7820 */ /* 0x000fe20000400000 */
[----:B------:R-:W-:-:S04]  /*2250*/  FFMA R10, R8, 50, R5 ;  /* 0x42480000080a7823 */ /* 0x000fc80000000005 */
[----:B------:R-:W-:Y:S01]  /*2260*/  FSETP.GEU.AND P6, PT, R27, -126, PT ;  /* 0xc2fc00001b00780b */ /* 0x000fe20003fce000 */
[----:B------:R-:W-:Y:S02]  /*2270*/  FADD R10, -R17, R10 ;  /* 0x0000000a110a7221 */ /* 0x000fe40000000100 */
[----:B------:R-:W-:Y:S02]  /*2280*/  @!P5 FMUL R0, R0, 0.5 ;  /* 0x3f0000000000d820 */ /* 0x000fe40000400000 */
[----:B------:R-:W-:Y:S01]  /*2290*/  @!P4 FMUL R25, R25, 0.5 ;  /* 0x3f0000001919c820 */ /* 0x000fe20000400000 */
[----:B------:R-:W-:-:S03]  /*22a0*/  FMUL R23, R10, 1.4426950216293334961 ;  /* 0x3fb8aa3b0a177820 */ /* 0x000fc60000400000 */
[----:B------:R-:W0:Y:S04]  /*22b0*/  MUFU.EX2 R0, R0 ;  /* 0x0000000000007308 */ /* 0x000e280000000800 */
[----:B------:R-:W-:-:S04]  /*22c0*/  @!P6 FMUL R27, R27, 0.5 ;  /* 0x3f0000001b1be820 */ /* 0x000fc80000400000 */
[----:B------:R1:W2:Y:S01]  /*22d0*/  MUFU.EX2 R9, R25 ;  /* 0x0000001900097308 */ /* 0x0002a20000000800 */
[----:B0-----:R-:W-:Y:S01]  /*22e0*/  @!P5 FMUL R0, R0, R0 ;  /* 0x000000000000d220 */ /* 0x001fe20000400000 */
[----:B------:R-:W-:-:S06]  /*22f0*/  FSETP.GEU.AND P5, PT, R28, -126, PT ;  /* 0xc2fc00001c00780b */ /* 0x000fcc0003fae000 */
[----:B------:R-:W0:Y:S01]  /*2300*/  MUFU.EX2 R10, R27 ;  /* 0x0000001b000a7308 */ /* 0x000e220000000800 */
[----:B-1----:R-:W-:Y:S01]  /*2310*/  FMUL R25, R22, 1.4426950216293334961 ;  /* 0x3fb8aa3b16197820 */ /* 0x002fe20000400000 */
[----:B------:R-:W-:Y:S01]  /*2320*/  FFMA R22, R11, 50, R16 ;  /* 0x424800000b167823 */ /* 0x000fe20000000010 */
[----:B------:R-:W-:Y:S01]  /*2330*/  FADD R0, RZ, R0 ;  /* 0x00000000ff007221 */ /* 0x000fe20000000000 */
[----:B--2---:R-:W-:Y:S01]  /*2340*/  @!P4 FMUL R9, R9, R9 ;  /* 0x000000090909c220 */ /* 0x004fe20000400000 */
[----:B------:R-:W-:Y:S01]  /*2350*/  FSETP.GEU.AND P4, PT, R23, -126, PT ;  /* 0xc2fc00001700780b */ /* 0x000fe20003f8e000 */
[----:B------:R-:W-:Y:S02]  /*2360*/  FADD R22, -R17, R22 ;  /* 0x0000001611167221 */ /* 0x000fe40000000100 */
[----:B------:R-:W-:Y:S01]  /*2370*/  FADD R9, RZ, R9 ;  /* 0x00000009ff097221 */ /* 0x000fe20000000000 */
[----:B------:R-:W-:Y:S01]  /*2380*/  @!P5 FMUL R28, R28, 0.5 ;  /* 0x3f0000001c1cd820 */ /* 0x000fe20000400000 */
[----:B------:R-:W-:-:S03]  /*2390*/  FMUL R22, R22, 1.4426950216293334961 ;  /* 0x3fb8aa3b16167820 */ /* 0x000fc60000400000 */
[----:B------:R-:W1:Y:S01]  /*23a0*/  MUFU.EX2 R21, R28 ;  /* 0x0000001c00157308 */ /* 0x000e620000000800 */
[----:B0-----:R-:W-:Y:S01]  /*23b0*/  @!P6 FMUL R10, R10, R10 ;  /* 0x0000000a0a0ae220 */ /* 0x001fe20000400000 */
[----:B------:R-:W-:-:S03]  /*23c0*/  FSETP.GEU.AND P6, PT, R25, -126, PT ;  /* 0xc2fc00001900780b */ /* 0x000fc60003fce000 */
[----:B------:R-:W-:Y:S01]  /*23d0*/  @!P4 FMUL R23, R23, 0.5 ;  /* 0x3f0000001717c820 */ /* 0x000fe20000400000 */
[----:B------:R-:W-:-:S03]  /*23e0*/  FADD R10, RZ, R10 ;  /* 0x0000000aff0a7221 */ /* 0x000fc60000000000 */
[----:B------:R-:W0:Y:S06]  /*23f0*/  MUFU.EX2 R11, R23 ;  /* 0x00000017000b7308 */ /* 0x000e2c0000000800 */
[----:B------:R-:W-:Y:S01]  /*2400*/  @!P6 FMUL R25, R25, 0.5 ;  /* 0x3f0000001919e820 */ /* 0x000fe20000400000 */
[----:B-1----:R-:W-:Y:S01]  /*2410*/  @!P5 FMUL R21, R21, R21 ;  /* 0x000000151515d220 */ /* 0x002fe20000400000 */
[----:B------:R-:W-:-:S03]  /*2420*/  FSETP.GEU.AND P5, PT, R26, -126, PT ;  /* 0xc2fc00001a00780b */ /* 0x000fc60003fae000 */
[----:B------:R-:W-:Y:S01]  /*2430*/  FADD R21, RZ, R21 ;  /* 0x00000015ff157221 */ /* 0x000fe20000000000 */
[----:B------:R-:W1:Y:S01]  /*2440*/  MUFU.EX2 R25, R25 ;  /* 0x0000001900197308 */ /* 0x000e620000000800 */
[----:B0-----:R-:W-:Y:S01]  /*2450*/  @!P4 FMUL R11, R11, R11 ;  /* 0x0000000b0b0bc220 */ /* 0x001fe20000400000 */
[----:B------:R-:W-:-:S03]  /*2460*/  FSETP.GEU.AND P4, PT, R22, -126, PT ;  /* 0xc2fc00001600780b */ /* 0x000fc60003f8e000 */
[----:B------:R-:W-:-:S04]  /*2470*/  FADD R11, RZ, R11 ;  /* 0x0000000bff0b7221 */ /* 0x000fc80000000000 */
[----:B------:R-:W-:Y:S01]  /*2480*/  @!P5 FMUL R26, R26, 0.5 ;  /* 0x3f0000001a1ad820 */ /* 0x000fe20000400000 */
[----:B------:R-:W-:-:S05]  /*2490*/  FADD R28, R11, R0 ;  /* 0x000000000b1c7221 */ /* 0x000fca0000000000 */
[----:B------:R-:W0:Y:S01]  /*24a0*/  MUFU.EX2 R26, R26 ;  /* 0x0000001a001a7308 */ /* 0x000e220000000800 */
[----:B------:R-:W-:Y:S01]  /*24b0*/  FADD R9, R9, R28 ;  /* 0x0000001c09097221 */ /* 0x000fe20000000000 */
[----:B------:R-:W-:Y:S01]  /*24c0*/  @!P4 FMUL R22, R22, 0.5 ;  /* 0x3f0000001616c820 */ /* 0x000fe20000400000 */
[----:B-1----:R-:W-:Y:S02]  /*24d0*/  @!P6 FMUL R25, R25, R25 ;  /* 0x000000191919e220 */ /* 0x002fe40000400000 */
[----:B------:R-:W-:Y:S02]  /*24e0*/  FADD R10, R10, R9 ;  /* 0x000000090a0a7221 */ /* 0x000fe40000000000 */
[----:B------:R-:W-:Y:S01]  /*24f0*/  FADD R25, RZ, R25 ;  /* 0x00000019ff197221 */ /* 0x000fe20000000000 */
[----:B------:R-:W1:Y:S01]  /*2500*/  MUFU.EX2 R0, R22 ;  /* 0x0000001600007308 */ /* 0x000e620000000800 */
[----:B------:R-:W-:-:S04]  /*2510*/  FADD R10, R21, R10 ;  /* 0x0000000a150a7221 */ /* 0x000fc80000000000 */
[----:B------:R-:W-:Y:S01]  /*2520*/  FADD R25, R25, R10 ;  /* 0x0000000a19197221 */ /* 0x000fe20000000000 */
[----:B0-----:R-:W-:-:S04]  /*2530*/  @!P5 FMUL R26, R26, R26 ;  /* 0x0000001a1a1ad220 */ /* 0x001fc80000400000 */
[----:B------:R-:W-:Y:S01]  /*2540*/  FADD R26, RZ, R26 ;  /* 0x0000001aff1a7221 */ /* 0x000fe20000000000 */
[----:B-1----:R-:W-:-:S03]  /*2550*/  @!P4 FMUL R0, R0, R0 ;  /* 0x000000000000c220 */ /* 0x002fc60000400000 */
[----:B------:R-:W-:Y:S01]  /*2560*/  FADD R25, R26, R25 ;  /* 0x000000191a197221 */ /* 0x000fe20000000000 */
[----:B------:R-:W-:-:S04]  /*2570*/  FADD R0, RZ, R0 ;  /* 0x00000000ff007221 */ /* 0x000fc80000000000 */
[----:B------:R-:W-:-:S05]  /*2580*/  FADD R0, R0, R25 ;  /* 0x0000001900007221 */ /* 0x000fca0000000000 */
[----:B------:R-:W0:Y:S02]  /*2590*/  SHFL.BFLY PT, R9, R0, 0x10, 0x1f ;  /* 0x0e001f0000097f89 */ /* 0x000e2400000e0000 */
[----:B0-----:R-:W-:-:S05]  /*25a0*/  FADD R9, R0, R9 ;  /* 0x0000000900097221 */ /* 0x001fca0000000000 */
        /* <DEDUP_REMOVED lines=8> */
[----:B------:R-:W-:Y:S04]  /*2630*/  @!P2 STS [R20.X4], R23 ;  /* 0x000000171400a388 */ /* 0x000fe80000004800 */
[----:B------:R-:W-:Y:S06]  /*2640*/  BAR.SYNC 0x0 ;  /* 0x0000000000007b1d */ /* 0x000fec0000000000 */
[----:B------:R-:W0:Y:S04]  /*2650*/  @!P1 LDS R8, [R18.X4] ;  /* 0x0000000012089984 */ /* 0x000e280000004800 */
[----:B0-----:R-:W0:Y:S02]  /*2660*/  SHFL.BFLY PT, R9, R8, 0x4, 0x1f ;  /* 0x0c801f0008097f89 */ /* 0x001e2400000e0000 */
[----:B0-----:R-:W-:-:S05]  /*2670*/  FADD R9, R8, R9 ;  /* 0x0000000908097221 */ /* 0x001fca0000000000 */
[----:B------:R-:W0:Y:S02]  /*2680*/  SHFL.BFLY PT, R0, R9, 0x2, 0x1f ;  /* 0x0c401f0009007f89 */ /* 0x000e2400000e0000 */
[----:B0-----:R-:W-:-:S05]  /*2690*/  FADD R0, R9, R0 ;  /* 0x0000000009007221 */ /* 0x001fca0000000000 */
[----:B------:R-:W0:Y:S02]  /*26a0*/  SHFL.BFLY PT, R11, R0, 0x1, 0x1f ;  /* 0x0c201f00000b7f89 */ /* 0x000e2400000e0000 */
[----:B0-----:R-:W-:-:S05]  /*26b0*/  FADD R21, R0, R11 ;  /* 0x0000000b00157221 */ /* 0x001fca0000000000 */
[----:B------:R-:W-:Y:S04]  /*26c0*/  @P0 STS [R18.X4], R21 ;  /* 0x0000001512000388 */ /* 0x000fe80000004800 */
[----:B------:R-:W-:Y:S06]  /*26d0*/  BAR.SYNC 0x0 ;  /* 0x0000000000007b1d */ /* 0x000fec0000000000 */
[----:B------:R-:W0:Y:S04]  /*26e0*/  LDS R20, [RZ] ;  /* 0x00000000ff147984 */ /* 0x000e280000000800 */
[----:B------:R-:W-:Y:S06]  /*26f0*/  BAR.SYNC 0x0 ;  /* 0x0000000000007b1d */ /* 0x000fec0000000000 */
[----:B------:R-:W-:-:S04]  /*2700*/  LEA R22, P0, R19, c[0x0][0x170], 0x2 ;  /* 0x00005c0013167a11 */ /* 0x000fc800078010ff */
[----:B------:R-:W-:Y:S01]  /*2710*/  LEA.HI.X R23, R19, c[0x0][0x174], R24, 0x2, P0 ;  /* 0x00005d0013177a11 */ /* 0x000fe200000f1418 */
[----:B0-----:R-:W-:Y:S04]  /*2720*/  STS [RZ], R20 ;  /* 0x00000014ff007388 */ /* 0x001fe80000000800 */
[----:B------:R-:W-:Y:S06]  /*2730*/  BAR.SYNC 0x0 ;  /* 0x0000000000007b1d */ /* 0x000fec0000000000 */
[----:B------:R-:W0:Y:S04]  /*2740*/  LDS R25, [RZ] ;  /* 0x00000000ff197984 */ /* 0x000e280000000800 */
[----:B0-----:R0:W-:Y:S04]  /*2750*/  @!P3 STG.E [R22.64], R25 ;  /* 0x000000191600b986 */ /* 0x0011e8000c101904 */
[----:B------:R-:W2:Y:S01]  /*2760*/  LDG.E.EF.128 R8, [R2.64] ;  /* 0x0000000402087981 */ /* 0x000ea2000c0e1d00 */
[----:B------:R-:W-:Y:S01]  /*2770*/  BSSY B0, `(.L_x_48) ;  /* 0x0000026000007945 */ /* 0x000fe20003800000 */
[----:B--2---:R-:W-:-:S02]  /*2780*/  SHF.L.U32 R0, R8, 0x10, RZ ;  /* 0x0000001008007819 */ /* 0x004fc400000006ff */
[----:B------:R-:W-:-:S03]  /*2790*/  SHF.L.U32 R19, R9, 0x10, RZ ;  /* 0x0000001009137819 */ /* 0x000fc600000006ff */
[----:B------:R-:W-:Y:S01]  /*27a0*/  FMUL R18, R0, 0.0625 ;  /* 0x3d80000000127820 */ /* 0x000fe20000400000 */
[----:B------:R-:W-:Y:S01]  /*27b0*/  PRMT R0, R8, 0x7632, R0 ;  /* 0x0000763208007816 */ /* 0x000fe20000000000 */
[----:B------:R-:W-:Y:S02]  /*27c0*/  FMUL R19, R19, 0.0625 ;  /* 0x3d80000013137820 */ /* 0x000fe40000400000 */
[----:B------:R-:W-:Y:S01]  /*27d0*/  FMUL R8, R18, 0.019999999552965164185 ;  /* 0x3ca3d70a12087820 */ /* 0x000fe20000400000 */
[----:B------:R-:W-:Y:S02]  /*27e0*/  PRMT R18, R9, 0x7632, R18 ;  /* 0x0000763209127816 */ /* 0x000fe40000000012 */
[----:B------:R-:W-:Y:S01]  /*27f0*/  SHF.L.U32 R0, R0, 0x10, RZ ;  /* 0x0000001000007819 */ /* 0x000fe200000006ff */
[----:B------:R-:W-:Y:S01]  /*2800*/  FADD.FTZ R24, |R8|, -RZ ;  /* 0x800000ff08187221 */ /* 0x000fe20000010200 */
[C---:B------:R-:W-:Y:S02]  /*2810*/  PRMT R9, R10.reuse, 0x7632, R9 ;  /* 0x000076320a097816 */ /* 0x040fe40000000009 */
[----:B------:R-:W-:Y:S01]  /*2820*/  SHF.L.U32 R10, R10, 0x10, RZ ;  /* 0x000000100a0a7819 */ /* 0x000fe200000006ff */
[----:B------:R-:W-:Y:S01]  /*2830*/  FMUL R0, R0, 0.0625 ;  /* 0x3d80000000007820 */ /* 0x000fe20000400000 */
[----:B------:R-:W-:-:S02]  /*2840*/  FSETP.GE.AND P0, PT, R24, 0.60000002384185791016, PT ;  /* 0x3f19999a1800780b */ /* 0x000fc40003f06000 */
[----:B------:R-:W-:Y:S01]  /*2850*/  SHF.L.U32 R2, R18, 0x10, RZ ;  /* 0x0000001012027819 */ /* 0x000fe200000006ff */
[----:B------:R-:W-:Y:S01]  /*2860*/  FMUL R10, R10, 0.0625 ;  /* 0x3d8000000a0a7820 */ /* 0x000fe20000400000 */
[----:B------:R-:W-:Y:S01]  /*2870*/  SHF.L.U32 R18, R9, 0x10, RZ ;  /* 0x0000001009127819 */ /* 0x000fe200000006ff */
[----:B------:R-:W-:Y:S01]  /*2880*/  FMUL R9, R19, 0.019999999552965164185 ;  /* 0x3ca3d70a13097820 */ /* 0x000fe20000400000 */
[----:B------:R-:W-:Y:S01]  /*2890*/  FMUL R3, R0, 0.019999999552965164185 ;  /* 0x3ca3d70a00037820 */ /* 0x000fe20000400000 */
[----:B------:R-:W-:-:S06]  /*28a0*/  FMUL R21, R2, 0.0625 ;  /* 0x3d80000002157820 */ /* 0x000fcc0000400000 */
[----:B------:R-:W-:Y:S05]  /*28b0*/  @!P0 BRA `(.L_x_49) ;  /* 0x000000a000008947 */ /* 0x000fea0003800000 */
[C---:B0-----:R-:W-:Y:S01]  /*28c0*/  FMUL R0, R24.reuse, 2.8853900432586669922 ;  /* 0x4038aa3b18007820 */ /* 0x041fe20000400000 */
        /* <DEDUP_REMOVED lines=9> */
.L_x_49:
[----:B0-----:R-:W-:Y:S01]  /*2960*/  MOV R0, 0x3c80f082 ;  /* 0x3c80f08200007802 */ /* 0x001fe20000000f00 */
[----:B------:R-:W-:-:S04]  /*2970*/  FMUL R19, R8, R8 ;  /* 0x0000000808137220 */ /* 0x000fc80000400000 */
[----:B------:R-:W-:-:S04]  /*2980*/  FFMA.FTZ R0, R19, R0, -0.052303962409496307373 ;  /* 0xbd563cae13007423 */ /* 0x000fc80000010000 */
[----:B------:R-:W-:-:S04]  /*2990*/  FFMA.FTZ R0, R19, R0, 0.1331529766321182251 ;  /* 0x3e08594113007423 */ /* 0x000fc80000010000 */
[----:B------:R-:W-:-:S04]  /*29a0*/  FFMA.FTZ R0, R19, R0, -0.33332768082618713379 ;  /* 0xbeaaa9ed13007423 */ /* 0x000fc80000010000 */
[----:B------:R-:W-:-:S04]  /*29b0*/  FFMA.FTZ R19, R19, R0, RZ ;  /* 0x0000000013137223 */ /* 0x000fc800000100ff */
[----:B------:R-:W-:-:S02]  /*29c0*/  FFMA.FTZ R2, R8, R19, R8 ;  /* 0x0000001308027223 */ /* 0x000fc40000010008 */
.L_x_50:
[----:B------:R-:W-:Y:S05]  /*29d0*/  BSYNC B0 ;  /* 0x0000000000007941 */ /* 0x000fea0003800000 */
.L_x_48:
        /* <DEDUP_REMOVED lines=17> */
.L_x_52:
[----:B------:R-:W-:Y:S01]  /*2af0*/  MOV R0, 0x3c80f082 ;  /* 0x3c80f08200007802 */ /* 0x000fe20000000f00 */
[----:B------:R-:W-:-:S04]  /*2b00*/  FMUL R21, R3, R3 ;  /* 0x0000000303157220 */ /* 0x000fc80000400000 */
[----:B------:R-:W-:-:S04]  /*2b10*/  FFMA.FTZ R0, R21, R0, -0.052303962409496307373 ;  /* 0xbd563cae15007423 */ /* 0x000fc80000010000 */
[----:B------:R-:W-:-:S04]  /*2b20*/  FFMA.FTZ R0, R21, R0, 0.1331529766321182251 ;  /* 0x3e08594115007423 */ /* 0x000fc80000010000 */
[----:B------:R-:W-:-:S04]  /*2b30*/  FFMA.FTZ R0, R21, R0, -0.33332768082618713379 ;  /* 0xbeaaa9ed15007423 */ /* 0x000fc80000010000 */
[----:B------:R-:W-:-:S04]  /*2b40*/  FFMA.FTZ R0, R21, R0, RZ ;  /* 0x0000000015007223 */ /* 0x000fc800000100ff */
[----:B------:R-:W-:-:S02]  /*2b50*/  FFMA.FTZ R3, R3, R0, R3 ;  /* 0x0000000003037223 */ /* 0x000fc40000010003 */
.L_x_53:
[----:B------:R-:W-:Y:S05]  /*2b60*/  BSYNC B0 ;  /* 0x0000000000007941 */ /* 0x000fea0003800000 */
.L_x_51:
        /* <DEDUP_REMOVED lines=17> */
.L_x_55:
[----:B------:R-:W-:Y:S01]  /*2c80*/  MOV R0, 0x3c80f082 ;  /* 0x3c80f08200007802 */ /* 0x000fe20000000f00 */
[----:B------:R-:W-:-:S04]  /*2c90*/  FMUL R21, R9, R9 ;  /* 0x0000000909157220 */ /* 0x000fc80000400000 */
[----:B------:R-:W-:-:S04]  /*2ca0*/  FFMA.FTZ R0, R21, R0, -0.052303962409496307373 ;  /* 0xbd563cae15007423 */ /* 0x000fc80000010000 */
[----:B------:R-:W-:-:S04]  /*2cb0*/  FFMA.FTZ R0, R21, R0, 0.1331529766321182251 ;  /* 0x3e08594115007423 */ /* 0x000fc80000010000 */
[----:B------:R-:W-:-:S04]  /*2cc0*/  FFMA.FTZ R0, R21, R0, -0.33332768082618713379 ;  /* 0xbeaaa9ed15007423 */ /* 0x000fc80000010000 */
[----:B------:R-:W-:-:S04]  /*2cd0*/  FFMA.FTZ R0, R21, R0, RZ ;  /* 0x0000000015007223 */ /* 0x000fc800000100ff */
[----:B------:R-:W-:-:S02]  /*2ce0*/  FFMA.FTZ R22, R9, R0, R9 ;  /* 0x0000000009167223 */ /* 0x000fc40000010009 */
.L_x_56:
[----:B------:R-:W-:Y:S05]  /*2cf0*/  BSYNC B0 ;  /* 0x0000000000007941 */ /* 0x000fea0003800000 */
.L_x_54:
        /* <DEDUP_REMOVED lines=16> */
.L_x_58:
[----:B------:R-:W-:Y:S01]  /*2e00*/  MOV R0, 0x3c80f082 ;  /* 0x3c80f08200007802 */ /* 0x000fe20000000f00 */
[----:B------:R-:W-:-:S04]  /*2e10*/  FMUL R9, R8, R8 ;  /* 0x0000000808097220 */ /* 0x000fc80000400000 */
[----:B------:R-:W-:-:S04]  /*2e20*/  FFMA.FTZ R0, R9, R0, -0.052303962409496307373 ;  /* 0xbd563cae09007423 */ /* 0x000fc80000010000 */
[----:B------:R-:W-:-:S04]  /*2e30*/  FFMA.FTZ R0, R9, R0, 0.1331529766321182251 ;  /* 0x3e08594109007423 */ /* 0x000fc80000010000 */
[----:B------:R-:W-:-:S04]  /*2e40*/  FFMA.FTZ R0, R9, R0, -0.33332768082618713379 ;  /* 0xbeaaa9ed09007423 */ /* 0x000fc80000010000 */
[----:B------:R-:W-:-:S04]  /*2e50*/  FFMA.FTZ R9, R9, R0, RZ ;  /* 0x0000000009097223 */ /* 0x000fc800000100ff */
[----:B------:R-:W-:-:S02]  /*2e60*/  FFMA.FTZ R9, R8, R9, R8 ;  /* 0x0000000908097223 */ /* 0x000fc40000010008 */
.L_x_59:
[----:B------:R-:W-:Y:S05]  /*2e70*/  BSYNC B0 ;  /* 0x0000000000007941 */ /* 0x000fea0003800000 */
.L_x_57:
        /* <DEDUP_REMOVED lines=15> */
.L_x_61:
[----:B------:R-:W-:Y:S01]  /*2f70*/  MOV R0, 0x3c80f082 ;  /* 0x3c80f08200007802 */ /* 0x000fe20000000f00 */
[----:B------:R-:W-:-:S04]  /*2f80*/  FMUL R21, R10, R10 ;  /* 0x0000000a0a157220 */ /* 0x000fc80000400000 */
[----:B------:R-:W-:-:S04]  /*2f90*/  FFMA.FTZ R0, R21, R0, -0.052303962409496307373 ;  /* 0xbd563cae15007423 */ /* 0x000fc80000010000 */
[----:B------:R-:W-:-:S04]  /*2fa0*/  FFMA.FTZ R0, R21, R0, 0.1331529766321182251 ;  /* 0x3e08594115007423 */ /* 0x000fc80000010000 */
[----:B------:R-:W-:-:S04]  /*2fb0*/  FFMA.FTZ R0, R21, R0, -0.33332768082618713379 ;  /* 0xbeaaa9ed15007423 */ /* 0x000fc80000010000 */
[----:B------:R-:W-:-:S04]  /*2fc0*/  FFMA.FTZ R21, R21, R0, RZ ;  /* 0x0000000015157223 */ /* 0x000fc800000100ff */
[----:B------:R-:W-:-:S02]  /*2fd0*/  FFMA.FTZ R10, R10, R21, R10 ;  /* 0x000000150a0a7223 */ /* 0x000fc4000001000a */
.L_x_62:
[----:B------:R-:W-:Y:S05]  /*2fe0*/  BSYNC B0 ;  /* 0x0000000000007941 */ /* 0x000fea0003800000 */
.L_x_60:
        /* <DEDUP_REMOVED lines=15> */
.L_x_64:
[----:B------:R-:W-:Y:S01]  /*30e0*/  MOV R0, 0x3c80f082 ;  /* 0x3c80f08200007802 */ /* 0x000fe20000000f00 */
[----:B------:R-:W-:-:S04]  /*30f0*/  FMUL R21, R18, R18 ;  /* 0x0000001212157220 */ /* 0x000fc80000400000 */
[----:B------:R-:W-:-:S04]  /*3100*/  FFMA.FTZ R0, R21, R0, -0.052303962409496307373 ;  /* 0xbd563cae15007423 */ /* 0x000fc80000010000 */
[----:B------:R-:W-:-:S04]  /*3110*/  FFMA.FTZ R0, R21, R0, 0.1331529766321182251 ;  /* 0x3e08594115007423 */ /* 0x000fc80000010000 */
[----:B------:R-:W-:-:S04]  /*3120*/  FFMA.FTZ R0, R21, R0, -0.33332768082618713379 ;  /* 0xbeaaa9ed15007423 */ /* 0x000fc80000010000 */
[----:B------:R-:W-:-:S04]  /*3130*/  FFMA.FTZ R21, R21, R0, RZ ;  /* 0x0000000015157223 */ /* 0x000fc800000100ff */
[----:B------:R-:W-:-:S02]  /*3140*/  FFMA.FTZ R21, R18, R21, R18 ;  /* 0x0000001512157223 */ /* 0x000fc40000010012 */
.L_x_65:
[----:B------:R-:W-:Y:S05]  /*3150*/  BSYNC B0 ;  /* 0x0000000000007941 */ /* 0x000fea0003800000 */
.L_x_63:
        /* <DEDUP_REMOVED lines=15> */
.L_x_67:
[----:B------:R-:W-:Y:S01]  /*3250*/  MOV R0, 0x3c80f082 ;  /* 0x3c80f08200007802 */ /* 0x000fe20000000f00 */
[----:B------:R-:W-:-:S04]  /*3260*/  FMUL R23, R19, R19 ;  /* 0x0000001313177220 */ /* 0x000fc80000400000 */
[----:B------:R-:W-:-:S04]  /*3270*/  FFMA.FTZ R0, R23, R0, -0.052303962409496307373 ;  /* 0xbd563cae17007423 */ /* 0x000fc80000010000 */
[----:B------:R-:W-:-:S04]  /*3280*/  FFMA.FTZ R0, R23, R0, 0.1331529766321182251 ;  /* 0x3e08594117007423 */ /* 0x000fc80000010000 */
[----:B------:R-:W-:-:S04]  /*3290*/  FFMA.FTZ R0, R23, R0, -0.33332768082618713379 ;  /* 0xbeaaa9ed17007423 */ /* 0x000fc80000010000 */
[----:B------:R-:W-:-:S04]  /*32a0*/  FFMA.FTZ R0, R23, R0, RZ ;  /* 0x0000000017007223 */ /* 0x000fc800000100ff */
[----:B------:R-:W-:-:S02]  /*32b0*/  FFMA.FTZ R8, R0, R19, R19 ;  /* 0x0000001300087223 */ /* 0x000fc40000010013 */
.L_x_68:
[----:B------:R-:W-:Y:S05]  /*32c0*/  BSYNC B0 ;  /* 0x0000000000007941 */ /* 0x000fea0003800000 */
.L_x_66:
        /* <DEDUP_REMOVED lines=15> */
.L_x_70:
[----:B------:R-:W-:Y:S01]  /*33c0*/  MOV R0, 0x3c80f082 ;  /* 0x3c80f08200007802 */ /* 0x000fe20000000f00 */
[----:B------:R-:W-:-:S04]  /*33d0*/  FMUL R23, R11, R11 ;  /* 0x0000000b0b177220 */ /* 0x000fc80000400000 */
[----:B------:R-:W-:-:S04]  /*33e0*/  FFMA.FTZ R0, R23, R0, -0.052303962409496307373 ;  /* 0xbd563cae17007423 */ /* 0x000fc80000010000 */
[----:B------:R-:W-:-:S04]  /*33f0*/  FFMA.FTZ R0, R23, R0, 0.1331529766321182251 ;  /* 0x3e08594117007423 */ /* 0x000fc80000010000 */
[----:B------:R-:W-:-:S04]  /*3400*/  FFMA.FTZ R0, R23, R0, -0.33332768082618713379 ;  /* 0xbeaaa9ed17007423 */ /* 0x000fc80000010000 */
[----:B------:R-:W-:-:S04]  /*3410*/  FFMA.FTZ R0, R23, R0, RZ ;  /* 0x0000000017007223 */ /* 0x000fc800000100ff */
[----:B------:R-:W-:-:S02]  /*3420*/  FFMA.FTZ R11, R0, R11, R11 ;  /* 0x0000000b000b7223 */ /* 0x000fc4000001000b */
.L_x_71:
[----:B------:R-:W-:Y:S05]  /*3430*/  BSYNC B0 ;  /* 0x0000000000007941 */ /* 0x000fea0003800000 */
.L_x_69:
[----:B------:R-:W-:Y:S01]  /*3440*/  FFMA R2, R2, 50, R5 ;  /* 0x4248000002027823 */ /* 0x000fe20000000005 */
[----:B------:R-:W-:Y:S01]  /*3450*/  FFMA R6, R3, 50, R6 ;  /* 0x4248000003067823 */ /* 0x000fe20000000006 */
[----:B------:R-:W-:Y:S01]  /*3460*/  FFMA R22, R22, 50, R7 ;  /* 0x4248000016167823 */ /* 0x000fe20000000007 */
[----:B------:R-:W-:Y:S01]  /*3470*/  FFMA R12, R9, 50, R12 ;  /* 0x42480000090c7823 */ /* 0x000fe2000000000c */
[C---:B------:R-:W-:Y:S01]  /*3480*/  FADD R2, -R17.reuse, R2 ;  /* 0x0000000211027221 */ /* 0x040fe20000000100 */
[C---:B------:R-:W-:Y:S01]  /*3490*/  FADD R6, -R17.reuse, R6 ;  /* 0x0000000611067221 */ /* 0x040fe20000000100 */
[----:B------:R-:W-:Y:S01]  /*34a0*/  FADD R22, -R17, R22 ;  /* 0x0000001611167221 */ /* 0x000fe20000000100 */
[----:B------:R-:W-:Y:S01]  /*34b0*/  FFMA R10, R10, 50, R13 ;  /* 0x424800000a0a7823 */ /* 0x000fe2000000000d */
[----:B------:R-:W-:Y:S01]  /*34c0*/  FMUL R0, R2, 1.4426950216293334961 ;  /* 0x3fb8aa3b02007820 */ /* 0x000fe20000400000 */
[----:B------:R-:W-:Y:S01]  /*34d0*/  FMUL R6, R6, 1.4426950216293334961 ;  /* 0x3fb8aa3b06067820 */ /* 0x000fe20000400000 */
[----:B------:R-:W-:Y:S01]  /*34e0*/  FMUL R22, R22, 1.4426950216293334961 ;  /* 0x3fb8aa3b16167820 */ /* 0x000fe20000400000 */
[----:B------:R-:W-:Y:S01]  /*34f0*/  FFMA R14, R21, 50, R14 ;  /* 0x42480000150e7823 */ /* 0x000fe2000000000e */
[----:B------:R-:W-:Y:S01]  /*3500*/  FFMA R8, R8, 50, R15 ;  /* 0x4248000008087823 */ /* 0x000fe2000000000f */
[----:B------:R-:W-:Y:S01]  /*3510*/  FSETP.GEU.AND P5, PT, R0, -126, PT ;  /* 0xc2fc00000000780b */ /* 0x000fe20003fae000 */
[----:B------:R-:W-:Y:S01]  /*3520*/  FFMA R16, R11, 50, R16 ;  /* 0x424800000b107823 */ /* 0x000fe20000000010 */
[----:B------:R-:W-:Y:S01]  /*3530*/  FSETP.GEU.AND P6, PT, R6, -126, PT ;  /* 0xc2fc00000600780b */ /* 0x000fe20003fce000 */
[C---:B------:R-:W-:Y:S01]  /*3540*/  FADD R12, -R17.reuse, R12 ;  /* 0x0000000c110c7221 */ /* 0x040fe20000000100 */
[----:B------:R-:W-:Y:S01]  /*3550*/  FSETP.GEU.AND P0, PT, R22, -126, PT ;  /* 0xc2fc00001600780b */ /* 0x000fe20003f0e000 */
[C---:B------:R-:W-:Y:S01]  /*3560*/  FADD R10, -R17.reuse, R10 ;  /* 0x0000000a110a7221 */ /* 0x040fe20000000100 */
[C---:B------:R-:W-:Y:S01]  /*3570*/  FADD R14, -R17.reuse, R14 ;  /* 0x0000000e110e7221 */ /* 0x040fe20000000100 */
[C---:B------:R-:W-:Y:S01]  /*3580*/  FADD R8, -R17.reuse, R8 ;  /* 0x0000000811087221 */ /* 0x040fe20000000100 */
[----:B------:R-:W-:Y:S01]  /*3590*/  FADD R16, -R17, R16 ;  /* 0x0000001011107221 */ /* 0x000fe20000000100 */
[----:B------:R-:W-:Y:S01]  /*35a0*/  FMUL R12, R12, 1.4426950216293334961 ;  /* 0x3fb8aa3b0c0c7820 */ /* 0x000fe20000400000 */
[----:B------:R-:W-:Y:S01]  /*35b0*/  FMUL R10, R10, 1.4426950216293334961 ;  /* 0x3fb8aa3b0a0a7820 */ /* 0x000fe20000400000 */
[----:B------:R-:W-:Y:S01]  /*35c0*/  FMUL R14, R14, 1.4426950216293334961 ;  /* 0x3fb8aa3b0e0e7820 */ /* 0x000fe20000400000 */
[----:B------:R-:W-:Y:S01]  /*35d0*/  FMUL R8, R8, 1.4426950216293334961 ;  /* 0x3fb8aa3b08087820 */ /* 0x000fe20000400000 */
[----:B------:R-:W-:Y:S01]  /*35e0*/  @!P5 FMUL R0, R0, 0.5 ;  /* 0x3f0000000000d820 */ /* 0x000fe20000400000 */
[----:B------:R-:W-:Y:S01]  /*35f0*/  FMUL R16, R16, 1.4426950216293334961 ;  /* 0x3fb8aa3b10107820 */ /* 0x000fe20000400000 */
[----:B------:R-:W-:Y:S01]  /*3600*/  @!P6 FMUL R6, R6, 0.5 ;  /* 0x3f0000000606e820 */ /* 0x000fe20000400000 */
[----:B------:R-:W-:Y:S01]  /*3610*/  FSETP.GEU.AND P1, PT, R12, -126, PT ;  /* 0xc2fc00000c00780b */ /* 0x000fe20003f2e000 */
[----:B------:R-:W-:Y:S01]  /*3620*/  @!P0 FMUL R22, R22, 0.5 ;  /* 0x3f00000016168820 */ /* 0x000fe20000400000 */
[----:B------:R-:W-:Y:S01]  /*3630*/  FSETP.GEU.AND P2, PT, R10, -126, PT ;  /* 0xc2fc00000a00780b */ /* 0x000fe20003f4e000 */
[----:B------:R-:W0:Y:S01]  /*3640*/  MUFU.EX2 R0, R0 ;  /* 0x0000000000007308 */ /* 0x000e220000000800 */
[----:B------:R-:W-:-:S02]  /*3650*/  FSETP.GEU.AND P3, PT, R14, -126, PT ;  /* 0xc2fc00000e00780b */ /* 0x000fc40003f6e000 */
[----:B------:R-:W-:-:S05]  /*3660*/  FSETP.GEU.AND P4, PT, R8, -126, PT ;  /* 0xc2fc00000800780b */ /* 0x000fca0003f8e000 */
[----:B------:R-:W1:Y:S02]  /*3670*/  MUFU.EX2 R6, R6 ;  /* 0x0000000600067308 */ /* 0x000e640000000800 */
[----:B------:R-:W-:Y:S02]  /*3680*/  @!P1 FMUL R12, R12, 0.5 ;  /* 0x3f0000000c0c9820 */ /* 0x000fe40000400000 */
[----:B------:R-:W-:Y:S02]  /*3690*/  @!P2 FMUL R10, R10, 0.5 ;  /* 0x3f0000000a0aa820 */ /* 0x000fe40000400000 */
[----:B------:R-:W-:Y:S02]  /*36a0*/  @!P3 FMUL R14, R14, 0.5 ;  /* 0x3f0000000e0eb820 */ /* 0x000fe40000400000 */
[----:B------:R-:W2:Y:S01]  /*36b0*/  MUFU.EX2 R22, R22 ;  /* 0x0000001600167308 */ /* 0x000ea20000000800 */
[----:B0-----:R-:W-:Y:S01]  /*36c0*/  @!P5 FMUL R0, R0, R0 ;  /* 0x000000000000d220 */ /* 0x001fe20000400000 */
[----:B------:R-:W-:Y:S01]  /*36d0*/  FSETP.GEU.AND P5, PT, R16, -126, PT ;  /* 0xc2fc00001000780b */ /* 0x000fe20003fae000 */
[----:B------:R-:W-:Y:S01]  /*36e0*/  @!P4 FMUL R8, R8, 0.5 ;  /* 0x3f0000000808c820 */ /* 0x000fe20000400000 */
[----:B-1----:R-:W-:Y:S01]  /*36f0*/  @!P6 FMUL R6, R6, R6 ;  /* 0x000000060606e220 */ /* 0x002fe20000400000 */
[----:B------:R-:W-:-:S03]  /*3700*/  FSETP.GT.AND P6, PT, |R20|, 8.50705917302346158658e+37, PT ;  /* 0x7e8000001400780b */ /* 0x000fc60003fc4200 */
[----:B------:R-:W0:Y:S07]  /*3710*/  MUFU.EX2 R12, R12 ;  /* 0x0000000c000c7308 */ /* 0x000e2e0000000800 */
[----:B------:R-:W-:Y:S01]  /*3720*/  @!P5 FMUL R16, R16, 0.5 ;  /* 0x3f0000001010d820 */ /* 0x000fe20000400000 */
[----:B--2---:R-:W-:Y:S01]  /*3730*/  @!P0 FMUL R22, R22, R22 ;  /* 0x0000001616168220 */ /* 0x004fe20000400000 */
[C---:B------:R-:W-:Y:S01]  /*3740*/  FSETP.GEU.AND P0, PT, |R20|.reuse, 1.175494350822287508e-38, PT ;  /* 0x008000001400780b */ /* 0x040fe20003f0e200 */
[----:B------:R-:W1:Y:S01]  /*3750*/  MUFU.EX2 R10, R10 ;  /* 0x0000000a000a7308 */ /* 0x000e620000000800 */
[----:B------:R-:W-:Y:S01]  /*3760*/  @P6 FMUL R20, R20, 0.25 ;  /* 0x3e80000014146820 */ /* 0x000fe20000400000 */
[----:B------:R-:W-:Y:S01]  /*3770*/  @P6 FMUL R0, R0, 0.25 ;  /* 0x3e80000000006820 */ /* 0x000fe20000400000 */
[----:B------:R-:W-:Y:S01]  /*3780*/  @P6 FMUL R6, R6, 0.25 ;  /* 0x3e80000006066820 */ /* 0x000fe20000400000 */
[----:B------:R-:W-:-:S04]  /*3790*/  @P6 FMUL R22, R22, 0.25 ;  /* 0x3e80000016166820 */ /* 0x000fc80000400000 */
[----:B------:R-:W2:Y:S01]  /*37a0*/  MUFU.EX2 R14, R14 ;  /* 0x0000000e000e7308 */ /* 0x000ea20000000800 */
[----:B0-----:R-:W-:Y:S01]  /*37b0*/  @!P1 FMUL R12, R12, R12 ;  /* 0x0000000c0c0c9220 */ /* 0x001fe20000400000 */
[----:B------:R-:W-:Y:S02]  /*37c0*/  LEA R2, P1, R4, c[0x0][0x178], 0x1 ;  /* 0x00005e0004027a11 */ /* 0x000fe400078208ff */
[----:B------:R-:W-:Y:S01]  /*37d0*/  @!P0 FMUL R20, R20, 16777216 ;  /* 0x4b80000014148820 */ /* 0x000fe20000400000 */
[----:B------:R-:W-:Y:S01]  /*37e0*/  @P6 FMUL R12, R12, 0.25 ;  /* 0x3e8000000c0c6820 */ /* 0x000fe20000400000 */
[----:B------:R-:W-:Y:S01]  /*37f0*/  @!P0 FMUL R0, R0, 16777216 ;  /* 0x4b80000000008820 */ /* 0x000fe20000400000 */
[----:B------:R-:W-:Y:S01]  /*3800*/  @!P0 FMUL R6, R6, 16777216 ;  /* 0x4b80000006068820 */ /* 0x000fe20000400000 */
[----:B------:R-:W0:Y:S01]  /*3810*/  MUFU.EX2 R8, R8 ;  /* 0x0000000800087308 */ /* 0x000e220000000800 */
[----:B-1----:R-:W-:Y:S01]  /*3820*/  @!P2 FMUL R10, R10, R10 ;  /* 0x0000000a0a0aa220 */ /* 0x002fe20000400000 */
[----:B------:R-:W-:Y:S01]  /*3830*/  @!P0 FMUL R22, R22, 16777216 ;  /* 0x4b80000016168820 */ /* 0x000fe20000400000 */
[----:B------:R-:W-:-:S02]  /*3840*/  @!P0 FMUL R12, R12, 16777216 ;  /* 0x4b8000000c0c8820 */ /* 0x000fc40000400000 */
[----:B------:R-:W-:-:S03]  /*3850*/  @P6 FMUL R10, R10, 0.25 ;  /* 0x3e8000000a0a6820 */ /* 0x000fc60000400000 */
[----:B------:R-:W1:Y:S01]  /*3860*/  MUFU.EX2 R3, R16 ;  /* 0x0000001000037308 */ /* 0x000e620000000800 */
[----:B--2---:R-:W-:Y:S01]  /*3870*/  @!P3 FMUL R14, R14, R14 ;  /* 0x0000000e0e0eb220 */ /* 0x004fe20000400000 */
[----:B------:R-:W-:-:S03]  /*3880*/  @!P0 FMUL R10, R10, 16777216 ;  /* 0x4b8000000a0a8820 */ /* 0x000fc60000400000 */
[----:B------:R-:W-:-:S03]  /*3890*/  @P6 FMUL R14, R14, 0.25 ;  /* 0x3e8000000e0e6820 */ /* 0x000fc60000400000 */
[----:B------:R-:W2:Y:S01]  /*38a0*/  MUFU.RCP R5, R20 ;  /* 0x0000001400057308 */ /* 0x000ea20000001000 */
[----:B0-----:R-:W-:Y:S01]  /*38b0*/  @!P4 FMUL R8, R8, R8 ;  /* 0x000000080808c220 */ /* 0x001fe20000400000 */
[----:B------:R-:W-:-:S03]  /*38c0*/  @!P0 FMUL R14, R14, 16777216 ;  /* 0x4b8000000e0e8820 */ /* 0x000fc60000400000 */
[----:B------:R-:W-:Y:S01]  /*38d0*/  @P6 FMUL R8, R8, 0.25 ;  /* 0x3e80000008086820 */ /* 0x000fe20000400000 */
[----:B-1----:R-:W-:-:S03]  /*38e0*/  @!P5 FMUL R3, R3, R3 ;  /* 0x000000030303d220 */ /* 0x002fc60000400000 */
[----:B------:R-:W-:Y:S01]  /*38f0*/  @!P0 FMUL R8, R8, 16777216 ;  /* 0x4b80000008088820 */ /* 0x000fe20000400000 */
[----:B------:R-:W-:-:S04]  /*3900*/  @P6 FMUL R3, R3, 0.25 ;  /* 0x3e80000003036820 */ /* 0x000fc80000400000 */
[----:B------:R-:W-:Y:S01]  /*3910*/  @!P0 FMUL R3, R3, 16777216 ;  /* 0x4b80000003038820 */ /* 0x000fe20000400000 */
[C---:B--2---:R-:W-:Y:S01]  /*3920*/  FMUL R0, R5.reuse, R0 ;  /* 0x0000000005007220 */ /* 0x044fe20000400000 */
[C---:B------:R-:W-:Y:S01]  /*3930*/  FMUL R7, R5.reuse, R6 ;  /* 0x0000000605077220 */ /* 0x040fe20000400000 */
[C---:B------:R-:W-:Y:S01]  /*3940*/  FMUL R22, R5.reuse, R22 ;  /* 0x0000001605167220 */ /* 0x040fe20000400000 */
[C---:B------:R-:W-:Y:S01]  /*3950*/  FMUL R9, R5.reuse, R12 ;  /* 0x0000000c05097220 */ /* 0x040fe20000400000 */
[C---:B------:R-:W-:Y:S01]  /*3960*/  FMUL R10, R5.reuse, R10 ;  /* 0x0000000a050a7220 */ /* 0x040fe20000400000 */
[C---:B------:R-:W-:Y:S01]  /*3970*/  FMUL R11, R5.reuse, R14 ;  /* 0x0000000e050b7220 */ /* 0x040fe20000400000 */
[C---:B------:R-:W-:Y:S01]  /*3980*/  FMUL R8, R5.reuse, R8 ;  /* 0x0000000805087220 */ /* 0x040fe20000400000 */
[----:B------:R-:W-:Y:S01]  /*3990*/  FMUL R5, R5, R3 ;  /* 0x0000000305057220 */ /* 0x000fe20000400000 */
[----:B------:R-:W-:Y:S02]  /*39a0*/  LEA.HI.X R3, R4, c[0x0][0x17c], R19, 0x1, P1 ;  /* 0x00005f0004037a11 */ /* 0x000fe400008f0c13 */
[----:B------:R-:W-:-:S02]  /*39b0*/  F2FP.BF16.F32.PACK_AB R12, R7, R0 ;  /* 0x00000000070c723e */ /* 0x000fc400000010ff */
[----:B------:R-:W-:Y:S02]  /*39c0*/  F2FP.BF16.F32.PACK_AB R13, R9, R22 ;  /* 0x00000016090d723e */ /* 0x000fe400000010ff */
[----:B------:R-:W-:Y:S02]  /*39d0*/  F2FP.BF16.F32.PACK_AB R14, R11, R10 ;  /* 0x0000000a0b0e723e */ /* 0x000fe400000010ff */
[----:B------:R-:W-:-:S05]  /*39e0*/  F2FP.BF16.F32.PACK_AB R15, R5, R8 ;  /* 0x00000008050f723e */ /* 0x000fca00000010ff */
[----:B------:R-:W-:Y:S01]  /*39f0*/  STG.E.128 [R2.64], R12 ;  /* 0x0000000c02007986 */ /* 0x000fe2000c101d04 */
[----:B------:R-:W-:Y:S05]  /*3a00*/  EXIT ;  /* 0x000000000000794d */ /* 0x000fea0003800000 */
.L_x_72:
[----:B------:R-:W-:-:S00]  /*3a10*/  BRA `(.L_x_72) ;  /* 0xfffffff000007947 */ /* 0x000fc0000383ffff */
[----:B------:R-:W-:-:S00]  /*3a20*/  NOP ;  /* 0x0000000000007918 */ /* 0x000fc00000000000 */
        /* <DEDUP_REMOVED lines=13> */
.L_x_73:


//--------------------- .nv.global.init           --------------------------
	.section	.nv.global.init,"aw",@progbits
.nv.global.init:
	.type		_$_str,@object
	.size		_$_str,(.L_0 - _$_str)
_$_str:
        /*0000*/ 	.byte	0x5f, 0x5f, 0x43, 0x55, 0x44, 0x41, 0x5f, 0x46, 0x54, 0x5a, 0x00
.L_0:


//--------------------- .nv.shared.triton__0d1d2d3d4de5de --------------------------
	.section	.nv.shared.triton__0d1d2d3d4de5de,"aw",@nobits
	.align	16
